//
// Generated by NVIDIA NVVM Compiler
//
// Compiler Build ID: CL-36424714
// Cuda compilation tools, release 13.0, V13.0.88
// Based on NVVM 20.0.0
//

.version 9.0
.target sm_100
.address_size 64

	// .globl	_Z9sgemv_k16ILi32ELi96EEvPfS0_S0_ii

.visible .entry _Z9sgemv_k16ILi32ELi96EEvPfS0_S0_ii(
	.param .u64 .ptr .align 1 _Z9sgemv_k16ILi32ELi96EEvPfS0_S0_ii_param_0,
	.param .u64 .ptr .align 1 _Z9sgemv_k16ILi32ELi96EEvPfS0_S0_ii_param_1,
	.param .u64 .ptr .align 1 _Z9sgemv_k16ILi32ELi96EEvPfS0_S0_ii_param_2,
	.param .u32 _Z9sgemv_k16ILi32ELi96EEvPfS0_S0_ii_param_3,
	.param .u32 _Z9sgemv_k16ILi32ELi96EEvPfS0_S0_ii_param_4
)
{
	.reg .pred 	%p<7>;
	.reg .b32 	%r<18>;
	.reg .b32 	%f<12>;
	.reg .b64 	%rd<17>;

	ld.param.u64 	%rd1, [_Z9sgemv_k16ILi32ELi96EEvPfS0_S0_ii_param_0];
	ld.param.u64 	%rd2, [_Z9sgemv_k16ILi32ELi96EEvPfS0_S0_ii_param_1];
	ld.param.u64 	%rd3, [_Z9sgemv_k16ILi32ELi96EEvPfS0_S0_ii_param_2];
	ld.param.u32 	%r4, [_Z9sgemv_k16ILi32ELi96EEvPfS0_S0_ii_param_3];
	ld.param.u32 	%r3, [_Z9sgemv_k16ILi32ELi96EEvPfS0_S0_ii_param_4];
	mov.u32 	%r1, %tid.x;
	shr.u32 	%r5, %r1, 4;
	mov.u32 	%r6, %ctaid.x;
	mad.lo.s32 	%r2, %r6, 6, %r5;
	setp.ge.s32 	%p1, %r2, %r4;
	@%p1 bra 	$L__BB0_3;
	cvta.to.global.u64 	%rd4, %rd1;
	cvta.to.global.u64 	%rd5, %rd2;
	and.b32  	%r7, %r1, 15;
	mul.lo.s32 	%r8, %r3, %r2;
	cvt.s64.s32 	%rd6, %r8;
	cvt.u64.u32 	%rd7, %r7;
	add.s64 	%rd8, %rd6, %rd7;
	shl.b64 	%rd9, %rd8, 2;
	add.s64 	%rd10, %rd4, %rd9;
	ld.global.f32 	%f2, [%rd10];
	shl.b32 	%r9, %r1, 2;
	cvt.u64.u32 	%rd11, %r9;
	and.b64  	%rd12, %rd11, 60;
	add.s64 	%rd13, %rd5, %rd12;
	ld.global.f32 	%f3, [%rd13];
	mul.f32 	%f4, %f2, %f3;
	mov.b32 	%r10, %f4;
	shfl.sync.bfly.b32	%r11|%p2, %r10, 8, 31, -1;
	mov.b32 	%f5, %r11;
	add.f32 	%f6, %f4, %f5;
	mov.b32 	%r12, %f6;
	shfl.sync.bfly.b32	%r13|%p3, %r12, 4, 31, -1;
	mov.b32 	%f7, %r13;
	add.f32 	%f8, %f6, %f7;
	mov.b32 	%r14, %f8;
	shfl.sync.bfly.b32	%r15|%p4, %r14, 2, 31, -1;
	mov.b32 	%f9, %r15;
	add.f32 	%f10, %f8, %f9;
	mov.b32 	%r16, %f10;
	shfl.sync.bfly.b32	%r17|%p5, %r16, 1, 31, -1;
	mov.b32 	%f11, %r17;
	add.f32 	%f1, %f10, %f11;
	setp.ne.s32 	%p6, %r7, 0;
	@%p6 bra 	$L__BB0_3;
	cvta.to.global.u64 	%rd14, %rd3;
	mul.wide.s32 	%rd15, %r2, 4;
	add.s64 	%rd16, %rd14, %rd15;
	st.global.f32 	[%rd16], %f1;
$L__BB0_3:
	ret;

}
	// .globl	_Z9sgemv_k32ILi32ELi96EEvPfS0_S0_ii
.visible .entry _Z9sgemv_k32ILi32ELi96EEvPfS0_S0_ii(
	.param .u64 .ptr .align 1 _Z9sgemv_k32ILi32ELi96EEvPfS0_S0_ii_param_0,
	.param .u64 .ptr .align 1 _Z9sgemv_k32ILi32ELi96EEvPfS0_S0_ii_param_1,
	.param .u64 .ptr .align 1 _Z9sgemv_k32ILi32ELi96EEvPfS0_S0_ii_param_2,
	.param .u32 _Z9sgemv_k32ILi32ELi96EEvPfS0_S0_ii_param_3,
	.param .u32 _Z9sgemv_k32ILi32ELi96EEvPfS0_S0_ii_param_4
)
{
	.reg .pred 	%p<17>;
	.reg .b32 	%r<60>;
	.reg .b32 	%f<78>;
	.reg .b64 	%rd<82>;

	ld.param.u64 	%rd5, [_Z9sgemv_k32ILi32ELi96EEvPfS0_S0_ii_param_0];
	ld.param.u64 	%rd6, [_Z9sgemv_k32ILi32ELi96EEvPfS0_S0_ii_param_1];
	ld.param.u64 	%rd4, [_Z9sgemv_k32ILi32ELi96EEvPfS0_S0_ii_param_2];
	ld.param.u32 	%r19, [_Z9sgemv_k32ILi32ELi96EEvPfS0_S0_ii_param_3];
	ld.param.u32 	%r18, [_Z9sgemv_k32ILi32ELi96EEvPfS0_S0_ii_param_4];
	cvta.to.global.u64 	%rd1, %rd6;
	cvta.to.global.u64 	%rd2, %rd5;
	mov.u32 	%r20, %tid.x;
	and.b32  	%r1, %r20, 31;
	shr.u32 	%r21, %r20, 5;
	mov.u32 	%r22, %ctaid.x;
	mad.lo.s32 	%r2, %r22, 3, %r21;
	setp.ge.s32 	%p1, %r2, %r19;
	@%p1 bra 	$L__BB1_15;
	mul.lo.s32 	%r23, %r18, %r2;
	cvt.s64.s32 	%rd3, %r23;
	shr.s32 	%r24, %r18, 31;
	shr.u32 	%r25, %r24, 27;
	add.s32 	%r26, %r18, %r25;
	shr.s32 	%r3, %r26, 5;
	setp.lt.s32 	%p2, %r18, 32;
	mov.f32 	%f77, 0f00000000;
	@%p2 bra 	$L__BB1_13;
	add.s32 	%r28, %r3, -1;
	and.b32  	%r4, %r3, 7;
	setp.lt.u32 	%p3, %r28, 7;
	mov.f32 	%f77, 0f00000000;
	mov.b32 	%r55, 0;
	@%p3 bra 	$L__BB1_5;
	and.b32  	%r55, %r3, 67108856;
	neg.s32 	%r59, %r55;
	or.b32  	%r58, %r1, 128;
	mov.f32 	%f77, 0f00000000;
$L__BB1_4:
	.pragma "nounroll";
	add.s32 	%r29, %r58, -128;
	cvt.u64.u32 	%rd7, %r29;
	add.s64 	%rd8, %rd7, %rd3;
	shl.b64 	%rd9, %rd8, 2;
	add.s64 	%rd10, %rd2, %rd9;
	ld.global.f32 	%f18, [%rd10];
	mul.wide.u32 	%rd11, %r29, 4;
	add.s64 	%rd12, %rd1, %rd11;
	ld.global.f32 	%f19, [%rd12];
	fma.rn.f32 	%f20, %f18, %f19, %f77;
	ld.global.f32 	%f21, [%rd10+128];
	ld.global.f32 	%f22, [%rd12+128];
	fma.rn.f32 	%f23, %f21, %f22, %f20;
	ld.global.f32 	%f24, [%rd10+256];
	ld.global.f32 	%f25, [%rd12+256];
	fma.rn.f32 	%f26, %f24, %f25, %f23;
	add.s32 	%r30, %r58, -32;
	cvt.u64.u32 	%rd13, %r30;
	add.s64 	%rd14, %rd13, %rd3;
	shl.b64 	%rd15, %rd14, 2;
	add.s64 	%rd16, %rd2, %rd15;
	ld.global.f32 	%f27, [%rd16];
	mul.wide.u32 	%rd17, %r30, 4;
	add.s64 	%rd18, %rd1, %rd17;
	ld.global.f32 	%f28, [%rd18];
	fma.rn.f32 	%f29, %f27, %f28, %f26;
	add.s32 	%r31, %r58, 96;
	cvt.u64.u32 	%rd19, %r58;
	add.s64 	%rd20, %rd19, %rd3;
	shl.b64 	%rd21, %rd20, 2;
	add.s64 	%rd22, %rd2, %rd21;
	ld.global.f32 	%f30, [%rd22];
	mul.wide.u32 	%rd23, %r58, 4;
	add.s64 	%rd24, %rd1, %rd23;
	ld.global.f32 	%f31, [%rd24];
	fma.rn.f32 	%f32, %f30, %f31, %f29;
	add.s32 	%r32, %r58, 32;
	cvt.u64.u32 	%rd25, %r32;
	add.s64 	%rd26, %rd25, %rd3;
	shl.b64 	%rd27, %rd26, 2;
	add.s64 	%rd28, %rd2, %rd27;
	ld.global.f32 	%f33, [%rd28];
	mul.wide.u32 	%rd29, %r32, 4;
	add.s64 	%rd30, %rd1, %rd29;
	ld.global.f32 	%f34, [%rd30];
	fma.rn.f32 	%f35, %f33, %f34, %f32;
	add.s32 	%r33, %r58, 64;
	cvt.u64.u32 	%rd31, %r33;
	add.s64 	%rd32, %rd31, %rd3;
	shl.b64 	%rd33, %rd32, 2;
	add.s64 	%rd34, %rd2, %rd33;
	ld.global.f32 	%f36, [%rd34];
	mul.wide.u32 	%rd35, %r33, 4;
	add.s64 	%rd36, %rd1, %rd35;
	ld.global.f32 	%f37, [%rd36];
	fma.rn.f32 	%f38, %f36, %f37, %f35;
	cvt.u64.u32 	%rd37, %r31;
	add.s64 	%rd38, %rd37, %rd3;
	shl.b64 	%rd39, %rd38, 2;
	add.s64 	%rd40, %rd2, %rd39;
	ld.global.f32 	%f39, [%rd40];
	mul.wide.u32 	%rd41, %r31, 4;
	add.s64 	%rd42, %rd1, %rd41;
	ld.global.f32 	%f40, [%rd42];
	fma.rn.f32 	%f77, %f39, %f40, %f38;
	add.s32 	%r59, %r59, 8;
	add.s32 	%r58, %r58, 256;
	setp.eq.s32 	%p4, %r59, 0;
	@%p4 bra 	$L__BB1_5;
	bra.uni 	$L__BB1_4;
$L__BB1_5:
	setp.eq.s32 	%p5, %r4, 0;
	@%p5 bra 	$L__BB1_13;
	and.b32  	%r9, %r3, 3;
	setp.lt.u32 	%p6, %r4, 4;
	@%p6 bra 	$L__BB1_8;
	shl.b32 	%r34, %r55, 5;
	or.b32  	%r35, %r34, %r1;
	cvt.u64.u32 	%rd43, %r35;
	add.s64 	%rd44, %rd43, %rd3;
	shl.b64 	%rd45, %rd44, 2;
	add.s64 	%rd46, %rd2, %rd45;
	ld.global.f32 	%f42, [%rd46];
	mul.wide.u32 	%rd47, %r35, 4;
	add.s64 	%rd48, %rd1, %rd47;
	ld.global.f32 	%f43, [%rd48];
	fma.rn.f32 	%f44, %f42, %f43, %f77;
	add.s32 	%r36, %r35, 32;
	cvt.u64.u32 	%rd49, %r36;
	add.s64 	%rd50, %rd49, %rd3;
	shl.b64 	%rd51, %rd50, 2;
	add.s64 	%rd52, %rd2, %rd51;
	ld.global.f32 	%f45, [%rd52];
	ld.global.f32 	%f46, [%rd48+128];
	fma.rn.f32 	%f47, %f45, %f46, %f44;
	add.s32 	%r37, %r35, 64;
	cvt.u64.u32 	%rd53, %r37;
	add.s64 	%rd54, %rd53, %rd3;
	shl.b64 	%rd55, %rd54, 2;
	add.s64 	%rd56, %rd2, %rd55;
	ld.global.f32 	%f48, [%rd56];
	ld.global.f32 	%f49, [%rd48+256];
	fma.rn.f32 	%f50, %f48, %f49, %f47;
	add.s32 	%r38, %r35, 96;
	cvt.u64.u32 	%rd57, %r38;
	add.s64 	%rd58, %rd57, %rd3;
	shl.b64 	%rd59, %rd58, 2;
	add.s64 	%rd60, %rd2, %rd59;
	ld.global.f32 	%f51, [%rd60];
	ld.global.f32 	%f52, [%rd48+384];
	fma.rn.f32 	%f77, %f51, %f52, %f50;
	add.s32 	%r55, %r55, 4;
$L__BB1_8:
	setp.eq.s32 	%p7, %r9, 0;
	@%p7 bra 	$L__BB1_13;
	setp.eq.s32 	%p8, %r9, 1;
	@%p8 bra 	$L__BB1_11;
	shl.b32 	%r39, %r55, 5;
	or.b32  	%r40, %r39, %r1;
	cvt.u64.u32 	%rd61, %r40;
	add.s64 	%rd62, %rd61, %rd3;
	shl.b64 	%rd63, %rd62, 2;
	add.s64 	%rd64, %rd2, %rd63;
	ld.global.f32 	%f54, [%rd64];
	mul.wide.u32 	%rd65, %r40, 4;
	add.s64 	%rd66, %rd1, %rd65;
	ld.global.f32 	%f55, [%rd66];
	fma.rn.f32 	%f56, %f54, %f55, %f77;
	add.s32 	%r41, %r40, 32;
	cvt.u64.u32 	%rd67, %r41;
	add.s64 	%rd68, %rd67, %rd3;
	shl.b64 	%rd69, %rd68, 2;
	add.s64 	%rd70, %rd2, %rd69;
	ld.global.f32 	%f57, [%rd70];
	mul.wide.u32 	%rd71, %r41, 4;
	add.s64 	%rd72, %rd1, %rd71;
	ld.global.f32 	%f58, [%rd72];
	fma.rn.f32 	%f77, %f57, %f58, %f56;
	add.s32 	%r55, %r55, 2;
$L__BB1_11:
	and.b32  	%r42, %r3, 1;
	setp.eq.b32 	%p9, %r42, 1;
	not.pred 	%p10, %p9;
	@%p10 bra 	$L__BB1_13;
	shl.b32 	%r43, %r55, 5;
	or.b32  	%r44, %r43, %r1;
	cvt.u64.u32 	%rd73, %r44;
	add.s64 	%rd74, %rd73, %rd3;
	shl.b64 	%rd75, %rd74, 2;
	add.s64 	%rd76, %rd2, %rd75;
	ld.global.f32 	%f59, [%rd76];
	mul.wide.u32 	%rd77, %r44, 4;
	add.s64 	%rd78, %rd1, %rd77;
	ld.global.f32 	%f60, [%rd78];
	fma.rn.f32 	%f77, %f59, %f60, %f77;
$L__BB1_13:
	mov.b32 	%r45, %f77;
	shfl.sync.bfly.b32	%r46|%p11, %r45, 16, 31, -1;
	mov.b32 	%f61, %r46;
	add.f32 	%f62, %f77, %f61;
	mov.b32 	%r47, %f62;
	shfl.sync.bfly.b32	%r48|%p12, %r47, 8, 31, -1;
	mov.b32 	%f63, %r48;
	add.f32 	%f64, %f62, %f63;
	mov.b32 	%r49, %f64;
	shfl.sync.bfly.b32	%r50|%p13, %r49, 4, 31, -1;
	mov.b32 	%f65, %r50;
	add.f32 	%f66, %f64, %f65;
	mov.b32 	%r51, %f66;
	shfl.sync.bfly.b32	%r52|%p14, %r51, 2, 31, -1;
	mov.b32 	%f67, %r52;
	add.f32 	%f68, %f66, %f67;
	mov.b32 	%r53, %f68;
	shfl.sync.bfly.b32	%r54|%p15, %r53, 1, 31, -1;
	mov.b32 	%f69, %r54;
	add.f32 	%f13, %f68, %f69;
	setp.ne.s32 	%p16, %r1, 0;
	@%p16 bra 	$L__BB1_15;
	cvta.to.global.u64 	%rd79, %rd4;
	mul.wide.s32 	%rd80, %r2, 4;
	add.s64 	%rd81, %rd79, %rd80;
	st.global.f32 	[%rd81], %f13;
$L__BB1_15:
	ret;

}
	// .globl	_Z17sgemv_k128_float4ILi32ELi96EEvPfS0_S0_ii
.visible .entry _Z17sgemv_k128_float4ILi32ELi96EEvPfS0_S0_ii(
	.param .u64 .ptr .align 1 _Z17sgemv_k128_float4ILi32ELi96EEvPfS0_S0_ii_param_0,
	.param .u64 .ptr .align 1 _Z17sgemv_k128_float4ILi32ELi96EEvPfS0_S0_ii_param_1,
	.param .u64 .ptr .align 1 _Z17sgemv_k128_float4ILi32ELi96EEvPfS0_S0_ii_param_2,
	.param .u32 _Z17sgemv_k128_float4ILi32ELi96EEvPfS0_S0_ii_param_3,
	.param .u32 _Z17sgemv_k128_float4ILi32ELi96EEvPfS0_S0_ii_param_4
)
{
	.reg .pred 	%p<17>;
	.reg .b32 	%r<63>;
	.reg .b32 	%f<228>;
	.reg .b64 	%rd<78>;

	ld.param.u64 	%rd5, [_Z17sgemv_k128_float4ILi32ELi96EEvPfS0_S0_ii_param_0];
	ld.param.u64 	%rd6, [_Z17sgemv_k128_float4ILi32ELi96EEvPfS0_S0_ii_param_1];
	ld.param.u64 	%rd4, [_Z17sgemv_k128_float4ILi32ELi96EEvPfS0_S0_ii_param_2];
	ld.param.u32 	%r20, [_Z17sgemv_k128_float4ILi32ELi96EEvPfS0_S0_ii_param_3];
	ld.param.u32 	%r19, [_Z17sgemv_k128_float4ILi32ELi96EEvPfS0_S0_ii_param_4];
	cvta.to.global.u64 	%rd1, %rd6;
	cvta.to.global.u64 	%rd2, %rd5;
	mov.u32 	%r21, %tid.x;
	and.b32  	%r1, %r21, 31;
	shr.u32 	%r22, %r21, 5;
	mov.u32 	%r23, %ctaid.x;
	mad.lo.s32 	%r2, %r23, 3, %r22;
	setp.ge.s32 	%p1, %r2, %r20;
	@%p1 bra 	$L__BB2_15;
	mul.lo.s32 	%r24, %r19, %r2;
	cvt.s64.s32 	%rd3, %r24;
	shr.s32 	%r25, %r19, 31;
	shr.u32 	%r26, %r25, 25;
	add.s32 	%r27, %r19, %r26;
	shr.s32 	%r3, %r27, 7;
	setp.lt.s32 	%p2, %r19, 128;
	mov.f32 	%f227, 0f00000000;
	@%p2 bra 	$L__BB2_13;
	shl.b32 	%r4, %r1, 2;
	add.s32 	%r29, %r3, -1;
	and.b32  	%r5, %r3, 7;
	setp.lt.u32 	%p3, %r29, 7;
	mov.f32 	%f227, 0f00000000;
	mov.b32 	%r58, 0;
	@%p3 bra 	$L__BB2_5;
	and.b32  	%r58, %r3, 16777208;
	neg.s32 	%r62, %r58;
	or.b32  	%r61, %r4, 512;
	mov.f32 	%f227, 0f00000000;
$L__BB2_4:
	.pragma "nounroll";
	add.s32 	%r30, %r61, -512;
	cvt.s64.s32 	%rd7, %r30;
	add.s64 	%rd8, %rd7, %rd3;
	shl.b64 	%rd9, %rd8, 2;
	add.s64 	%rd10, %rd2, %rd9;
	ld.global.v4.f32 	{%f18, %f19, %f20, %f21}, [%rd10];
	mul.wide.s32 	%rd11, %r30, 4;
	add.s64 	%rd12, %rd1, %rd11;
	ld.global.v4.f32 	{%f22, %f23, %f24, %f25}, [%rd12];
	mul.f32 	%f26, %f20, %f24;
	fma.rn.f32 	%f27, %f19, %f23, %f26;
	fma.rn.f32 	%f28, %f18, %f22, %f27;
	fma.rn.f32 	%f29, %f21, %f25, %f28;
	add.f32 	%f30, %f227, %f29;
	add.s32 	%r31, %r61, -384;
	cvt.s64.s32 	%rd13, %r31;
	add.s64 	%rd14, %rd13, %rd3;
	shl.b64 	%rd15, %rd14, 2;
	add.s64 	%rd16, %rd2, %rd15;
	ld.global.v4.f32 	{%f31, %f32, %f33, %f34}, [%rd16];
	ld.global.v4.f32 	{%f35, %f36, %f37, %f38}, [%rd12+512];
	mul.f32 	%f39, %f33, %f37;
	fma.rn.f32 	%f40, %f32, %f36, %f39;
	fma.rn.f32 	%f41, %f31, %f35, %f40;
	fma.rn.f32 	%f42, %f34, %f38, %f41;
	add.f32 	%f43, %f30, %f42;
	add.s32 	%r32, %r61, -256;
	cvt.s64.s32 	%rd17, %r32;
	add.s64 	%rd18, %rd17, %rd3;
	shl.b64 	%rd19, %rd18, 2;
	add.s64 	%rd20, %rd2, %rd19;
	ld.global.v4.f32 	{%f44, %f45, %f46, %f47}, [%rd20];
	ld.global.v4.f32 	{%f48, %f49, %f50, %f51}, [%rd12+1024];
	mul.f32 	%f52, %f46, %f50;
	fma.rn.f32 	%f53, %f45, %f49, %f52;
	fma.rn.f32 	%f54, %f44, %f48, %f53;
	fma.rn.f32 	%f55, %f47, %f51, %f54;
	add.f32 	%f56, %f43, %f55;
	add.s32 	%r33, %r61, -128;
	cvt.s64.s32 	%rd21, %r33;
	add.s64 	%rd22, %rd21, %rd3;
	shl.b64 	%rd23, %rd22, 2;
	add.s64 	%rd24, %rd2, %rd23;
	ld.global.v4.f32 	{%f57, %f58, %f59, %f60}, [%rd24];
	ld.global.v4.f32 	{%f61, %f62, %f63, %f64}, [%rd12+1536];
	mul.f32 	%f65, %f59, %f63;
	fma.rn.f32 	%f66, %f58, %f62, %f65;
	fma.rn.f32 	%f67, %f57, %f61, %f66;
	fma.rn.f32 	%f68, %f60, %f64, %f67;
	add.f32 	%f69, %f56, %f68;
	add.s32 	%r34, %r61, 384;
	cvt.s64.s32 	%rd25, %r61;
	add.s64 	%rd26, %rd25, %rd3;
	shl.b64 	%rd27, %rd26, 2;
	add.s64 	%rd28, %rd2, %rd27;
	ld.global.v4.f32 	{%f70, %f71, %f72, %f73}, [%rd28];
	ld.global.v4.f32 	{%f74, %f75, %f76, %f77}, [%rd12+2048];
	mul.f32 	%f78, %f72, %f76;
	fma.rn.f32 	%f79, %f71, %f75, %f78;
	fma.rn.f32 	%f80, %f70, %f74, %f79;
	fma.rn.f32 	%f81, %f73, %f77, %f80;
	add.f32 	%f82, %f69, %f81;
	add.s32 	%r35, %r61, 128;
	cvt.s64.s32 	%rd29, %r35;
	add.s64 	%rd30, %rd29, %rd3;
	shl.b64 	%rd31, %rd30, 2;
	add.s64 	%rd32, %rd2, %rd31;
	ld.global.v4.f32 	{%f83, %f84, %f85, %f86}, [%rd32];
	ld.global.v4.f32 	{%f87, %f88, %f89, %f90}, [%rd12+2560];
	mul.f32 	%f91, %f85, %f89;
	fma.rn.f32 	%f92, %f84, %f88, %f91;
	fma.rn.f32 	%f93, %f83, %f87, %f92;
	fma.rn.f32 	%f94, %f86, %f90, %f93;
	add.f32 	%f95, %f82, %f94;
	add.s32 	%r36, %r61, 256;
	cvt.s64.s32 	%rd33, %r36;
	add.s64 	%rd34, %rd33, %rd3;
	shl.b64 	%rd35, %rd34, 2;
	add.s64 	%rd36, %rd2, %rd35;
	ld.global.v4.f32 	{%f96, %f97, %f98, %f99}, [%rd36];
	ld.global.v4.f32 	{%f100, %f101, %f102, %f103}, [%rd12+3072];
	mul.f32 	%f104, %f98, %f102;
	fma.rn.f32 	%f105, %f97, %f101, %f104;
	fma.rn.f32 	%f106, %f96, %f100, %f105;
	fma.rn.f32 	%f107, %f99, %f103, %f106;
	add.f32 	%f108, %f95, %f107;
	cvt.s64.s32 	%rd37, %r34;
	add.s64 	%rd38, %rd37, %rd3;
	shl.b64 	%rd39, %rd38, 2;
	add.s64 	%rd40, %rd2, %rd39;
	ld.global.v4.f32 	{%f109, %f110, %f111, %f112}, [%rd40];
	ld.global.v4.f32 	{%f113, %f114, %f115, %f116}, [%rd12+3584];
	mul.f32 	%f117, %f111, %f115;
	fma.rn.f32 	%f118, %f110, %f114, %f117;
	fma.rn.f32 	%f119, %f109, %f113, %f118;
	fma.rn.f32 	%f120, %f112, %f116, %f119;
	add.f32 	%f227, %f108, %f120;
	add.s32 	%r62, %r62, 8;
	add.s32 	%r61, %r61, 1024;
	setp.eq.s32 	%p4, %r62, 0;
	@%p4 bra 	$L__BB2_5;
	bra.uni 	$L__BB2_4;
$L__BB2_5:
	setp.eq.s32 	%p5, %r5, 0;
	@%p5 bra 	$L__BB2_13;
	and.b32  	%r10, %r3, 3;
	setp.lt.u32 	%p6, %r5, 4;
	@%p6 bra 	$L__BB2_8;
	shl.b32 	%r37, %r58, 7;
	or.b32  	%r38, %r37, %r4;
	cvt.u64.u32 	%rd41, %r38;
	add.s64 	%rd42, %rd41, %rd3;
	shl.b64 	%rd43, %rd42, 2;
	add.s64 	%rd44, %rd2, %rd43;
	ld.global.v4.f32 	{%f122, %f123, %f124, %f125}, [%rd44];
	mul.wide.u32 	%rd45, %r38, 4;
	add.s64 	%rd46, %rd1, %rd45;
	ld.global.v4.f32 	{%f126, %f127, %f128, %f129}, [%rd46];
	mul.f32 	%f130, %f124, %f128;
	fma.rn.f32 	%f131, %f123, %f127, %f130;
	fma.rn.f32 	%f132, %f122, %f126, %f131;
	fma.rn.f32 	%f133, %f125, %f129, %f132;
	add.f32 	%f134, %f227, %f133;
	add.s32 	%r39, %r38, 128;
	cvt.s64.s32 	%rd47, %r39;
	add.s64 	%rd48, %rd47, %rd3;
	shl.b64 	%rd49, %rd48, 2;
	add.s64 	%rd50, %rd2, %rd49;
	ld.global.v4.f32 	{%f135, %f136, %f137, %f138}, [%rd50];
	ld.global.v4.f32 	{%f139, %f140, %f141, %f142}, [%rd46+512];
	mul.f32 	%f143, %f137, %f141;
	fma.rn.f32 	%f144, %f136, %f140, %f143;
	fma.rn.f32 	%f145, %f135, %f139, %f144;
	fma.rn.f32 	%f146, %f138, %f142, %f145;
	add.f32 	%f147, %f134, %f146;
	add.s32 	%r40, %r38, 256;
	cvt.s64.s32 	%rd51, %r40;
	add.s64 	%rd52, %rd51, %rd3;
	shl.b64 	%rd53, %rd52, 2;
	add.s64 	%rd54, %rd2, %rd53;
	ld.global.v4.f32 	{%f148, %f149, %f150, %f151}, [%rd54];
	ld.global.v4.f32 	{%f152, %f153, %f154, %f155}, [%rd46+1024];
	mul.f32 	%f156, %f150, %f154;
	fma.rn.f32 	%f157, %f149, %f153, %f156;
	fma.rn.f32 	%f158, %f148, %f152, %f157;
	fma.rn.f32 	%f159, %f151, %f155, %f158;
	add.f32 	%f160, %f147, %f159;
	add.s32 	%r41, %r38, 384;
	cvt.s64.s32 	%rd55, %r41;
	add.s64 	%rd56, %rd55, %rd3;
	shl.b64 	%rd57, %rd56, 2;
	add.s64 	%rd58, %rd2, %rd57;
	ld.global.v4.f32 	{%f161, %f162, %f163, %f164}, [%rd58];
	ld.global.v4.f32 	{%f165, %f166, %f167, %f168}, [%rd46+1536];
	mul.f32 	%f169, %f163, %f167;
	fma.rn.f32 	%f170, %f162, %f166, %f169;
	fma.rn.f32 	%f171, %f161, %f165, %f170;
	fma.rn.f32 	%f172, %f164, %f168, %f171;
	add.f32 	%f227, %f160, %f172;
	add.s32 	%r58, %r58, 4;
$L__BB2_8:
	setp.eq.s32 	%p7, %r10, 0;
	@%p7 bra 	$L__BB2_13;
	setp.eq.s32 	%p8, %r10, 1;
	@%p8 bra 	$L__BB2_11;
	shl.b32 	%r42, %r58, 7;
	or.b32  	%r43, %r42, %r4;
	cvt.s64.s32 	%rd59, %r43;
	add.s64 	%rd60, %rd59, %rd3;
	shl.b64 	%rd61, %rd60, 2;
	add.s64 	%rd62, %rd2, %rd61;
	ld.global.v4.f32 	{%f174, %f175, %f176, %f177}, [%rd62];
	mul.wide.s32 	%rd63, %r43, 4;
	add.s64 	%rd64, %rd1, %rd63;
	ld.global.v4.f32 	{%f178, %f179, %f180, %f181}, [%rd64];
	mul.f32 	%f182, %f176, %f180;
	fma.rn.f32 	%f183, %f175, %f179, %f182;
	fma.rn.f32 	%f184, %f174, %f178, %f183;
	fma.rn.f32 	%f185, %f177, %f181, %f184;
	add.f32 	%f186, %f227, %f185;
	add.s32 	%r44, %r43, 128;
	cvt.s64.s32 	%rd65, %r44;
	add.s64 	%rd66, %rd65, %rd3;
	shl.b64 	%rd67, %rd66, 2;
	add.s64 	%rd68, %rd2, %rd67;
	ld.global.v4.f32 	{%f187, %f188, %f189, %f190}, [%rd68];
	ld.global.v4.f32 	{%f191, %f192, %f193, %f194}, [%rd64+512];
	mul.f32 	%f195, %f189, %f193;
	fma.rn.f32 	%f196, %f188, %f192, %f195;
	fma.rn.f32 	%f197, %f187, %f191, %f196;
	fma.rn.f32 	%f198, %f190, %f194, %f197;
	add.f32 	%f227, %f186, %f198;
	add.s32 	%r58, %r58, 2;
$L__BB2_11:
	and.b32  	%r45, %r3, 1;
	setp.eq.b32 	%p9, %r45, 1;
	not.pred 	%p10, %p9;
	@%p10 bra 	$L__BB2_13;
	shl.b32 	%r46, %r58, 7;
	or.b32  	%r47, %r46, %r4;
	cvt.s64.s32 	%rd69, %r47;
	add.s64 	%rd70, %rd69, %rd3;
	shl.b64 	%rd71, %rd70, 2;
	add.s64 	%rd72, %rd2, %rd71;
	ld.global.v4.f32 	{%f199, %f200, %f201, %f202}, [%rd72];
	mul.wide.s32 	%rd73, %r47, 4;
	add.s64 	%rd74, %rd1, %rd73;
	ld.global.v4.f32 	{%f203, %f204, %f205, %f206}, [%rd74];
	mul.f32 	%f207, %f201, %f205;
	fma.rn.f32 	%f208, %f200, %f204, %f207;
	fma.rn.f32 	%f209, %f199, %f203, %f208;
	fma.rn.f32 	%f210, %f202, %f206, %f209;
	add.f32 	%f227, %f227, %f210;
$L__BB2_13:
	mov.b32 	%r48, %f227;
	shfl.sync.bfly.b32	%r49|%p11, %r48, 16, 31, -1;
	mov.b32 	%f211, %r49;
	add.f32 	%f212, %f227, %f211;
	mov.b32 	%r50, %f212;
	shfl.sync.bfly.b32	%r51|%p12, %r50, 8, 31, -1;
	mov.b32 	%f213, %r51;
	add.f32 	%f214, %f212, %f213;
	mov.b32 	%r52, %f214;
	shfl.sync.bfly.b32	%r53|%p13, %r52, 4, 31, -1;
	mov.b32 	%f215, %r53;
	add.f32 	%f216, %f214, %f215;
	mov.b32 	%r54, %f216;
	shfl.sync.bfly.b32	%r55|%p14, %r54, 2, 31, -1;
	mov.b32 	%f217, %r55;
	add.f32 	%f218, %f216, %f217;
	mov.b32 	%r56, %f218;
	shfl.sync.bfly.b32	%r57|%p15, %r56, 1, 31, -1;
	mov.b32 	%f219, %r57;
	add.f32 	%f13, %f218, %f219;
	setp.ne.s32 	%p16, %r1, 0;
	@%p16 bra 	$L__BB2_15;
	cvta.to.global.u64 	%rd75, %rd4;
	mul.wide.s32 	%rd76, %r2, 4;
	add.s64 	%rd77, %rd75, %rd76;
	st.global.f32 	[%rd77], %f13;
$L__BB2_15:
	ret;

}
	// .globl	_Z9sgemv_k16ILi32ELi128EEvPfS0_S0_ii
.visible .entry _Z9sgemv_k16ILi32ELi128EEvPfS0_S0_ii(
	.param .u64 .ptr .align 1 _Z9sgemv_k16ILi32ELi128EEvPfS0_S0_ii_param_0,
	.param .u64 .ptr .align 1 _Z9sgemv_k16ILi32ELi128EEvPfS0_S0_ii_param_1,
	.param .u64 .ptr .align 1 _Z9sgemv_k16ILi32ELi128EEvPfS0_S0_ii_param_2,
	.param .u32 _Z9sgemv_k16ILi32ELi128EEvPfS0_S0_ii_param_3,
	.param .u32 _Z9sgemv_k16ILi32ELi128EEvPfS0_S0_ii_param_4
)
{
	.reg .pred 	%p<7>;
	.reg .b32 	%r<19>;
	.reg .b32 	%f<12>;
	.reg .b64 	%rd<17>;

	ld.param.u64 	%rd1, [_Z9sgemv_k16ILi32ELi128EEvPfS0_S0_ii_param_0];
	ld.param.u64 	%rd2, [_Z9sgemv_k16ILi32ELi128EEvPfS0_S0_ii_param_1];
	ld.param.u64 	%rd3, [_Z9sgemv_k16ILi32ELi128EEvPfS0_S0_ii_param_2];
	ld.param.u32 	%r4, [_Z9sgemv_k16ILi32ELi128EEvPfS0_S0_ii_param_3];
	ld.param.u32 	%r3, [_Z9sgemv_k16ILi32ELi128EEvPfS0_S0_ii_param_4];
	mov.u32 	%r1, %tid.x;
	shr.u32 	%r5, %r1, 4;
	mov.u32 	%r6, %ctaid.x;
	shl.b32 	%r7, %r6, 3;
	add.s32 	%r2, %r7, %r5;
	setp.ge.s32 	%p1, %r2, %r4;
	@%p1 bra 	$L__BB3_3;
	cvta.to.global.u64 	%rd4, %rd1;
	cvta.to.global.u64 	%rd5, %rd2;
	and.b32  	%r8, %r1, 15;
	mul.lo.s32 	%r9, %r3, %r2;
	cvt.s64.s32 	%rd6, %r9;
	cvt.u64.u32 	%rd7, %r8;
	add.s64 	%rd8, %rd6, %rd7;
	shl.b64 	%rd9, %rd8, 2;
	add.s64 	%rd10, %rd4, %rd9;
	ld.global.f32 	%f2, [%rd10];
	shl.b32 	%r10, %r1, 2;
	cvt.u64.u32 	%rd11, %r10;
	and.b64  	%rd12, %rd11, 60;
	add.s64 	%rd13, %rd5, %rd12;
	ld.global.f32 	%f3, [%rd13];
	mul.f32 	%f4, %f2, %f3;
	mov.b32 	%r11, %f4;
	shfl.sync.bfly.b32	%r12|%p2, %r11, 8, 31, -1;
	mov.b32 	%f5, %r12;
	add.f32 	%f6, %f4, %f5;
	mov.b32 	%r13, %f6;
	shfl.sync.bfly.b32	%r14|%p3, %r13, 4, 31, -1;
	mov.b32 	%f7, %r14;
	add.f32 	%f8, %f6, %f7;
	mov.b32 	%r15, %f8;
	shfl.sync.bfly.b32	%r16|%p4, %r15, 2, 31, -1;
	mov.b32 	%f9, %r16;
	add.f32 	%f10, %f8, %f9;
	mov.b32 	%r17, %f10;
	shfl.sync.bfly.b32	%r18|%p5, %r17, 1, 31, -1;
	mov.b32 	%f11, %r18;
	add.f32 	%f1, %f10, %f11;
	setp.ne.s32 	%p6, %r8, 0;
	@%p6 bra 	$L__BB3_3;
	cvta.to.global.u64 	%rd14, %rd3;
	mul.wide.s32 	%rd15, %r2, 4;
	add.s64 	%rd16, %rd14, %rd15;
	st.global.f32 	[%rd16], %f1;
$L__BB3_3:
	ret;

}
	// .globl	_Z9sgemv_k32ILi32ELi128EEvPfS0_S0_ii
.visible .entry _Z9sgemv_k32ILi32ELi128EEvPfS0_S0_ii(
	.param .u64 .ptr .align 1 _Z9sgemv_k32ILi32ELi128EEvPfS0_S0_ii_param_0,
	.param .u64 .ptr .align 1 _Z9sgemv_k32ILi32ELi128EEvPfS0_S0_ii_param_1,
	.param .u64 .ptr .align 1 _Z9sgemv_k32ILi32ELi128EEvPfS0_S0_ii_param_2,
	.param .u32 _Z9sgemv_k32ILi32ELi128EEvPfS0_S0_ii_param_3,
	.param .u32 _Z9sgemv_k32ILi32ELi128EEvPfS0_S0_ii_param_4
)
{
	.reg .pred 	%p<17>;
	.reg .b32 	%r<61>;
	.reg .b32 	%f<78>;
	.reg .b64 	%rd<82>;

	ld.param.u64 	%rd5, [_Z9sgemv_k32ILi32ELi128EEvPfS0_S0_ii_param_0];
	ld.param.u64 	%rd6, [_Z9sgemv_k32ILi32ELi128EEvPfS0_S0_ii_param_1];
	ld.param.u64 	%rd4, [_Z9sgemv_k32ILi32ELi128EEvPfS0_S0_ii_param_2];
	ld.param.u32 	%r19, [_Z9sgemv_k32ILi32ELi128EEvPfS0_S0_ii_param_3];
	ld.param.u32 	%r18, [_Z9sgemv_k32ILi32ELi128EEvPfS0_S0_ii_param_4];
	cvta.to.global.u64 	%rd1, %rd6;
	cvta.to.global.u64 	%rd2, %rd5;
	mov.u32 	%r20, %tid.x;
	and.b32  	%r1, %r20, 31;
	shr.u32 	%r21, %r20, 5;
	mov.u32 	%r22, %ctaid.x;
	shl.b32 	%r23, %r22, 2;
	add.s32 	%r2, %r23, %r21;
	setp.ge.s32 	%p1, %r2, %r19;
	@%p1 bra 	$L__BB4_15;
	mul.lo.s32 	%r24, %r18, %r2;
	cvt.s64.s32 	%rd3, %r24;
	shr.s32 	%r25, %r18, 31;
	shr.u32 	%r26, %r25, 27;
	add.s32 	%r27, %r18, %r26;
	shr.s32 	%r3, %r27, 5;
	setp.lt.s32 	%p2, %r18, 32;
	mov.f32 	%f77, 0f00000000;
	@%p2 bra 	$L__BB4_13;
	add.s32 	%r29, %r3, -1;
	and.b32  	%r4, %r3, 7;
	setp.lt.u32 	%p3, %r29, 7;
	mov.f32 	%f77, 0f00000000;
	mov.b32 	%r56, 0;
	@%p3 bra 	$L__BB4_5;
	and.b32  	%r56, %r3, 67108856;
	neg.s32 	%r60, %r56;
	or.b32  	%r59, %r1, 128;
	mov.f32 	%f77, 0f00000000;
$L__BB4_4:
	.pragma "nounroll";
	add.s32 	%r30, %r59, -128;
	cvt.u64.u32 	%rd7, %r30;
	add.s64 	%rd8, %rd7, %rd3;
	shl.b64 	%rd9, %rd8, 2;
	add.s64 	%rd10, %rd2, %rd9;
	ld.global.f32 	%f18, [%rd10];
	mul.wide.u32 	%rd11, %r30, 4;
	add.s64 	%rd12, %rd1, %rd11;
	ld.global.f32 	%f19, [%rd12];
	fma.rn.f32 	%f20, %f18, %f19, %f77;
	ld.global.f32 	%f21, [%rd10+128];
	ld.global.f32 	%f22, [%rd12+128];
	fma.rn.f32 	%f23, %f21, %f22, %f20;
	ld.global.f32 	%f24, [%rd10+256];
	ld.global.f32 	%f25, [%rd12+256];
	fma.rn.f32 	%f26, %f24, %f25, %f23;
	add.s32 	%r31, %r59, -32;
	cvt.u64.u32 	%rd13, %r31;
	add.s64 	%rd14, %rd13, %rd3;
	shl.b64 	%rd15, %rd14, 2;
	add.s64 	%rd16, %rd2, %rd15;
	ld.global.f32 	%f27, [%rd16];
	mul.wide.u32 	%rd17, %r31, 4;
	add.s64 	%rd18, %rd1, %rd17;
	ld.global.f32 	%f28, [%rd18];
	fma.rn.f32 	%f29, %f27, %f28, %f26;
	add.s32 	%r32, %r59, 96;
	cvt.u64.u32 	%rd19, %r59;
	add.s64 	%rd20, %rd19, %rd3;
	shl.b64 	%rd21, %rd20, 2;
	add.s64 	%rd22, %rd2, %rd21;
	ld.global.f32 	%f30, [%rd22];
	mul.wide.u32 	%rd23, %r59, 4;
	add.s64 	%rd24, %rd1, %rd23;
	ld.global.f32 	%f31, [%rd24];
	fma.rn.f32 	%f32, %f30, %f31, %f29;
	add.s32 	%r33, %r59, 32;
	cvt.u64.u32 	%rd25, %r33;
	add.s64 	%rd26, %rd25, %rd3;
	shl.b64 	%rd27, %rd26, 2;
	add.s64 	%rd28, %rd2, %rd27;
	ld.global.f32 	%f33, [%rd28];
	mul.wide.u32 	%rd29, %r33, 4;
	add.s64 	%rd30, %rd1, %rd29;
	ld.global.f32 	%f34, [%rd30];
	fma.rn.f32 	%f35, %f33, %f34, %f32;
	add.s32 	%r34, %r59, 64;
	cvt.u64.u32 	%rd31, %r34;
	add.s64 	%rd32, %rd31, %rd3;
	shl.b64 	%rd33, %rd32, 2;
	add.s64 	%rd34, %rd2, %rd33;
	ld.global.f32 	%f36, [%rd34];
	mul.wide.u32 	%rd35, %r34, 4;
	add.s64 	%rd36, %rd1, %rd35;
	ld.global.f32 	%f37, [%rd36];
	fma.rn.f32 	%f38, %f36, %f37, %f35;
	cvt.u64.u32 	%rd37, %r32;
	add.s64 	%rd38, %rd37, %rd3;
	shl.b64 	%rd39, %rd38, 2;
	add.s64 	%rd40, %rd2, %rd39;
	ld.global.f32 	%f39, [%rd40];
	mul.wide.u32 	%rd41, %r32, 4;
	add.s64 	%rd42, %rd1, %rd41;
	ld.global.f32 	%f40, [%rd42];
	fma.rn.f32 	%f77, %f39, %f40, %f38;
	add.s32 	%r60, %r60, 8;
	add.s32 	%r59, %r59, 256;
	setp.eq.s32 	%p4, %r60, 0;
	@%p4 bra 	$L__BB4_5;
	bra.uni 	$L__BB4_4;
$L__BB4_5:
	setp.eq.s32 	%p5, %r4, 0;
	@%p5 bra 	$L__BB4_13;
	and.b32  	%r9, %r3, 3;
	setp.lt.u32 	%p6, %r4, 4;
	@%p6 bra 	$L__BB4_8;
	shl.b32 	%r35, %r56, 5;
	or.b32  	%r36, %r35, %r1;
	cvt.u64.u32 	%rd43, %r36;
	add.s64 	%rd44, %rd43, %rd3;
	shl.b64 	%rd45, %rd44, 2;
	add.s64 	%rd46, %rd2, %rd45;
	ld.global.f32 	%f42, [%rd46];
	mul.wide.u32 	%rd47, %r36, 4;
	add.s64 	%rd48, %rd1, %rd47;
	ld.global.f32 	%f43, [%rd48];
	fma.rn.f32 	%f44, %f42, %f43, %f77;
	add.s32 	%r37, %r36, 32;
	cvt.u64.u32 	%rd49, %r37;
	add.s64 	%rd50, %rd49, %rd3;
	shl.b64 	%rd51, %rd50, 2;
	add.s64 	%rd52, %rd2, %rd51;
	ld.global.f32 	%f45, [%rd52];
	ld.global.f32 	%f46, [%rd48+128];
	fma.rn.f32 	%f47, %f45, %f46, %f44;
	add.s32 	%r38, %r36, 64;
	cvt.u64.u32 	%rd53, %r38;
	add.s64 	%rd54, %rd53, %rd3;
	shl.b64 	%rd55, %rd54, 2;
	add.s64 	%rd56, %rd2, %rd55;
	ld.global.f32 	%f48, [%rd56];
	ld.global.f32 	%f49, [%rd48+256];
	fma.rn.f32 	%f50, %f48, %f49, %f47;
	add.s32 	%r39, %r36, 96;
	cvt.u64.u32 	%rd57, %r39;
	add.s64 	%rd58, %rd57, %rd3;
	shl.b64 	%rd59, %rd58, 2;
	add.s64 	%rd60, %rd2, %rd59;
	ld.global.f32 	%f51, [%rd60];
	ld.global.f32 	%f52, [%rd48+384];
	fma.rn.f32 	%f77, %f51, %f52, %f50;
	add.s32 	%r56, %r56, 4;
$L__BB4_8:
	setp.eq.s32 	%p7, %r9, 0;
	@%p7 bra 	$L__BB4_13;
	setp.eq.s32 	%p8, %r9, 1;
	@%p8 bra 	$L__BB4_11;
	shl.b32 	%r40, %r56, 5;
	or.b32  	%r41, %r40, %r1;
	cvt.u64.u32 	%rd61, %r41;
	add.s64 	%rd62, %rd61, %rd3;
	shl.b64 	%rd63, %rd62, 2;
	add.s64 	%rd64, %rd2, %rd63;
	ld.global.f32 	%f54, [%rd64];
	mul.wide.u32 	%rd65, %r41, 4;
	add.s64 	%rd66, %rd1, %rd65;
	ld.global.f32 	%f55, [%rd66];
	fma.rn.f32 	%f56, %f54, %f55, %f77;
	add.s32 	%r42, %r41, 32;
	cvt.u64.u32 	%rd67, %r42;
	add.s64 	%rd68, %rd67, %rd3;
	shl.b64 	%rd69, %rd68, 2;
	add.s64 	%rd70, %rd2, %rd69;
	ld.global.f32 	%f57, [%rd70];
	mul.wide.u32 	%rd71, %r42, 4;
	add.s64 	%rd72, %rd1, %rd71;
	ld.global.f32 	%f58, [%rd72];
	fma.rn.f32 	%f77, %f57, %f58, %f56;
	add.s32 	%r56, %r56, 2;
$L__BB4_11:
	and.b32  	%r43, %r3, 1;
	setp.eq.b32 	%p9, %r43, 1;
	not.pred 	%p10, %p9;
	@%p10 bra 	$L__BB4_13;
	shl.b32 	%r44, %r56, 5;
	or.b32  	%r45, %r44, %r1;
	cvt.u64.u32 	%rd73, %r45;
	add.s64 	%rd74, %rd73, %rd3;
	shl.b64 	%rd75, %rd74, 2;
	add.s64 	%rd76, %rd2, %rd75;
	ld.global.f32 	%f59, [%rd76];
	mul.wide.u32 	%rd77, %r45, 4;
	add.s64 	%rd78, %rd1, %rd77;
	ld.global.f32 	%f60, [%rd78];
	fma.rn.f32 	%f77, %f59, %f60, %f77;
$L__BB4_13:
	mov.b32 	%r46, %f77;
	shfl.sync.bfly.b32	%r47|%p11, %r46, 16, 31, -1;
	mov.b32 	%f61, %r47;
	add.f32 	%f62, %f77, %f61;
	mov.b32 	%r48, %f62;
	shfl.sync.bfly.b32	%r49|%p12, %r48, 8, 31, -1;
	mov.b32 	%f63, %r49;
	add.f32 	%f64, %f62, %f63;
	mov.b32 	%r50, %f64;
	shfl.sync.bfly.b32	%r51|%p13, %r50, 4, 31, -1;
	mov.b32 	%f65, %r51;
	add.f32 	%f66, %f64, %f65;
	mov.b32 	%r52, %f66;
	shfl.sync.bfly.b32	%r53|%p14, %r52, 2, 31, -1;
	mov.b32 	%f67, %r53;
	add.f32 	%f68, %f66, %f67;
	mov.b32 	%r54, %f68;
	shfl.sync.bfly.b32	%r55|%p15, %r54, 1, 31, -1;
	mov.b32 	%f69, %r55;
	add.f32 	%f13, %f68, %f69;
	setp.ne.s32 	%p16, %r1, 0;
	@%p16 bra 	$L__BB4_15;
	cvta.to.global.u64 	%rd79, %rd4;
	mul.wide.s32 	%rd80, %r2, 4;
	add.s64 	%rd81, %rd79, %rd80;
	st.global.f32 	[%rd81], %f13;
$L__BB4_15:
	ret;

}
	// .globl	_Z17sgemv_k128_float4ILi32ELi128EEvPfS0_S0_ii
.visible .entry _Z17sgemv_k128_float4ILi32ELi128EEvPfS0_S0_ii(
	.param .u64 .ptr .align 1 _Z17sgemv_k128_float4ILi32ELi128EEvPfS0_S0_ii_param_0,
	.param .u64 .ptr .align 1 _Z17sgemv_k128_float4ILi32ELi128EEvPfS0_S0_ii_param_1,
	.param .u64 .ptr .align 1 _Z17sgemv_k128_float4ILi32ELi128EEvPfS0_S0_ii_param_2,
	.param .u32 _Z17sgemv_k128_float4ILi32ELi128EEvPfS0_S0_ii_param_3,
	.param .u32 _Z17sgemv_k128_float4ILi32ELi128EEvPfS0_S0_ii_param_4
)
{
	.reg .pred 	%p<17>;
	.reg .b32 	%r<64>;
	.reg .b32 	%f<228>;
	.reg .b64 	%rd<78>;

	ld.param.u64 	%rd5, [_Z17sgemv_k128_float4ILi32ELi128EEvPfS0_S0_ii_param_0];
	ld.param.u64 	%rd6, [_Z17sgemv_k128_float4ILi32ELi128EEvPfS0_S0_ii_param_1];
	ld.param.u64 	%rd4, [_Z17sgemv_k128_float4ILi32ELi128EEvPfS0_S0_ii_param_2];
	ld.param.u32 	%r20, [_Z17sgemv_k128_float4ILi32ELi128EEvPfS0_S0_ii_param_3];
	ld.param.u32 	%r19, [_Z17sgemv_k128_float4ILi32ELi128EEvPfS0_S0_ii_param_4];
	cvta.to.global.u64 	%rd1, %rd6;
	cvta.to.global.u64 	%rd2, %rd5;
	mov.u32 	%r21, %tid.x;
	and.b32  	%r1, %r21, 31;
	shr.u32 	%r22, %r21, 5;
	mov.u32 	%r23, %ctaid.x;
	shl.b32 	%r24, %r23, 2;
	add.s32 	%r2, %r24, %r22;
	setp.ge.s32 	%p1, %r2, %r20;
	@%p1 bra 	$L__BB5_15;
	mul.lo.s32 	%r25, %r19, %r2;
	cvt.s64.s32 	%rd3, %r25;
	shr.s32 	%r26, %r19, 31;
	shr.u32 	%r27, %r26, 25;
	add.s32 	%r28, %r19, %r27;
	shr.s32 	%r3, %r28, 7;
	setp.lt.s32 	%p2, %r19, 128;
	mov.f32 	%f227, 0f00000000;
	@%p2 bra 	$L__BB5_13;
	shl.b32 	%r4, %r1, 2;
	add.s32 	%r30, %r3, -1;
	and.b32  	%r5, %r3, 7;
	setp.lt.u32 	%p3, %r30, 7;
	mov.f32 	%f227, 0f00000000;
	mov.b32 	%r59, 0;
	@%p3 bra 	$L__BB5_5;
	and.b32  	%r59, %r3, 16777208;
	neg.s32 	%r63, %r59;
	or.b32  	%r62, %r4, 512;
	mov.f32 	%f227, 0f00000000;
$L__BB5_4:
	.pragma "nounroll";
	add.s32 	%r31, %r62, -512;
	cvt.s64.s32 	%rd7, %r31;
	add.s64 	%rd8, %rd7, %rd3;
	shl.b64 	%rd9, %rd8, 2;
	add.s64 	%rd10, %rd2, %rd9;
	ld.global.v4.f32 	{%f18, %f19, %f20, %f21}, [%rd10];
	mul.wide.s32 	%rd11, %r31, 4;
	add.s64 	%rd12, %rd1, %rd11;
	ld.global.v4.f32 	{%f22, %f23, %f24, %f25}, [%rd12];
	mul.f32 	%f26, %f20, %f24;
	fma.rn.f32 	%f27, %f19, %f23, %f26;
	fma.rn.f32 	%f28, %f18, %f22, %f27;
	fma.rn.f32 	%f29, %f21, %f25, %f28;
	add.f32 	%f30, %f227, %f29;
	add.s32 	%r32, %r62, -384;
	cvt.s64.s32 	%rd13, %r32;
	add.s64 	%rd14, %rd13, %rd3;
	shl.b64 	%rd15, %rd14, 2;
	add.s64 	%rd16, %rd2, %rd15;
	ld.global.v4.f32 	{%f31, %f32, %f33, %f34}, [%rd16];
	ld.global.v4.f32 	{%f35, %f36, %f37, %f38}, [%rd12+512];
	mul.f32 	%f39, %f33, %f37;
	fma.rn.f32 	%f40, %f32, %f36, %f39;
	fma.rn.f32 	%f41, %f31, %f35, %f40;
	fma.rn.f32 	%f42, %f34, %f38, %f41;
	add.f32 	%f43, %f30, %f42;
	add.s32 	%r33, %r62, -256;
	cvt.s64.s32 	%rd17, %r33;
	add.s64 	%rd18, %rd17, %rd3;
	shl.b64 	%rd19, %rd18, 2;
	add.s64 	%rd20, %rd2, %rd19;
	ld.global.v4.f32 	{%f44, %f45, %f46, %f47}, [%rd20];
	ld.global.v4.f32 	{%f48, %f49, %f50, %f51}, [%rd12+1024];
	mul.f32 	%f52, %f46, %f50;
	fma.rn.f32 	%f53, %f45, %f49, %f52;
	fma.rn.f32 	%f54, %f44, %f48, %f53;
	fma.rn.f32 	%f55, %f47, %f51, %f54;
	add.f32 	%f56, %f43, %f55;
	add.s32 	%r34, %r62, -128;
	cvt.s64.s32 	%rd21, %r34;
	add.s64 	%rd22, %rd21, %rd3;
	shl.b64 	%rd23, %rd22, 2;
	add.s64 	%rd24, %rd2, %rd23;
	ld.global.v4.f32 	{%f57, %f58, %f59, %f60}, [%rd24];
	ld.global.v4.f32 	{%f61, %f62, %f63, %f64}, [%rd12+1536];
	mul.f32 	%f65, %f59, %f63;
	fma.rn.f32 	%f66, %f58, %f62, %f65;
	fma.rn.f32 	%f67, %f57, %f61, %f66;
	fma.rn.f32 	%f68, %f60, %f64, %f67;
	add.f32 	%f69, %f56, %f68;
	add.s32 	%r35, %r62, 384;
	cvt.s64.s32 	%rd25, %r62;
	add.s64 	%rd26, %rd25, %rd3;
	shl.b64 	%rd27, %rd26, 2;
	add.s64 	%rd28, %rd2, %rd27;
	ld.global.v4.f32 	{%f70, %f71, %f72, %f73}, [%rd28];
	ld.global.v4.f32 	{%f74, %f75, %f76, %f77}, [%rd12+2048];
	mul.f32 	%f78, %f72, %f76;
	fma.rn.f32 	%f79, %f71, %f75, %f78;
	fma.rn.f32 	%f80, %f70, %f74, %f79;
	fma.rn.f32 	%f81, %f73, %f77, %f80;
	add.f32 	%f82, %f69, %f81;
	add.s32 	%r36, %r62, 128;
	cvt.s64.s32 	%rd29, %r36;
	add.s64 	%rd30, %rd29, %rd3;
	shl.b64 	%rd31, %rd30, 2;
	add.s64 	%rd32, %rd2, %rd31;
	ld.global.v4.f32 	{%f83, %f84, %f85, %f86}, [%rd32];
	ld.global.v4.f32 	{%f87, %f88, %f89, %f90}, [%rd12+2560];
	mul.f32 	%f91, %f85, %f89;
	fma.rn.f32 	%f92, %f84, %f88, %f91;
	fma.rn.f32 	%f93, %f83, %f87, %f92;
	fma.rn.f32 	%f94, %f86, %f90, %f93;
	add.f32 	%f95, %f82, %f94;
	add.s32 	%r37, %r62, 256;
	cvt.s64.s32 	%rd33, %r37;
	add.s64 	%rd34, %rd33, %rd3;
	shl.b64 	%rd35, %rd34, 2;
	add.s64 	%rd36, %rd2, %rd35;
	ld.global.v4.f32 	{%f96, %f97, %f98, %f99}, [%rd36];
	ld.global.v4.f32 	{%f100, %f101, %f102, %f103}, [%rd12+3072];
	mul.f32 	%f104, %f98, %f102;
	fma.rn.f32 	%f105, %f97, %f101, %f104;
	fma.rn.f32 	%f106, %f96, %f100, %f105;
	fma.rn.f32 	%f107, %f99, %f103, %f106;
	add.f32 	%f108, %f95, %f107;
	cvt.s64.s32 	%rd37, %r35;
	add.s64 	%rd38, %rd37, %rd3;
	shl.b64 	%rd39, %rd38, 2;
	add.s64 	%rd40, %rd2, %rd39;
	ld.global.v4.f32 	{%f109, %f110, %f111, %f112}, [%rd40];
	ld.global.v4.f32 	{%f113, %f114, %f115, %f116}, [%rd12+3584];
	mul.f32 	%f117, %f111, %f115;
	fma.rn.f32 	%f118, %f110, %f114, %f117;
	fma.rn.f32 	%f119, %f109, %f113, %f118;
	fma.rn.f32 	%f120, %f112, %f116, %f119;
	add.f32 	%f227, %f108, %f120;
	add.s32 	%r63, %r63, 8;
	add.s32 	%r62, %r62, 1024;
	setp.eq.s32 	%p4, %r63, 0;
	@%p4 bra 	$L__BB5_5;
	bra.uni 	$L__BB5_4;
$L__BB5_5:
	setp.eq.s32 	%p5, %r5, 0;
	@%p5 bra 	$L__BB5_13;
	and.b32  	%r10, %r3, 3;
	setp.lt.u32 	%p6, %r5, 4;
	@%p6 bra 	$L__BB5_8;
	shl.b32 	%r38, %r59, 7;
	or.b32  	%r39, %r38, %r4;
	cvt.u64.u32 	%rd41, %r39;
	add.s64 	%rd42, %rd41, %rd3;
	shl.b64 	%rd43, %rd42, 2;
	add.s64 	%rd44, %rd2, %rd43;
	ld.global.v4.f32 	{%f122, %f123, %f124, %f125}, [%rd44];
	mul.wide.u32 	%rd45, %r39, 4;
	add.s64 	%rd46, %rd1, %rd45;
	ld.global.v4.f32 	{%f126, %f127, %f128, %f129}, [%rd46];
	mul.f32 	%f130, %f124, %f128;
	fma.rn.f32 	%f131, %f123, %f127, %f130;
	fma.rn.f32 	%f132, %f122, %f126, %f131;
	fma.rn.f32 	%f133, %f125, %f129, %f132;
	add.f32 	%f134, %f227, %f133;
	add.s32 	%r40, %r39, 128;
	cvt.s64.s32 	%rd47, %r40;
	add.s64 	%rd48, %rd47, %rd3;
	shl.b64 	%rd49, %rd48, 2;
	add.s64 	%rd50, %rd2, %rd49;
	ld.global.v4.f32 	{%f135, %f136, %f137, %f138}, [%rd50];
	ld.global.v4.f32 	{%f139, %f140, %f141, %f142}, [%rd46+512];
	mul.f32 	%f143, %f137, %f141;
	fma.rn.f32 	%f144, %f136, %f140, %f143;
	fma.rn.f32 	%f145, %f135, %f139, %f144;
	fma.rn.f32 	%f146, %f138, %f142, %f145;
	add.f32 	%f147, %f134, %f146;
	add.s32 	%r41, %r39, 256;
	cvt.s64.s32 	%rd51, %r41;
	add.s64 	%rd52, %rd51, %rd3;
	shl.b64 	%rd53, %rd52, 2;
	add.s64 	%rd54, %rd2, %rd53;
	ld.global.v4.f32 	{%f148, %f149, %f150, %f151}, [%rd54];
	ld.global.v4.f32 	{%f152, %f153, %f154, %f155}, [%rd46+1024];
	mul.f32 	%f156, %f150, %f154;
	fma.rn.f32 	%f157, %f149, %f153, %f156;
	fma.rn.f32 	%f158, %f148, %f152, %f157;
	fma.rn.f32 	%f159, %f151, %f155, %f158;
	add.f32 	%f160, %f147, %f159;
	add.s32 	%r42, %r39, 384;
	cvt.s64.s32 	%rd55, %r42;
	add.s64 	%rd56, %rd55, %rd3;
	shl.b64 	%rd57, %rd56, 2;
	add.s64 	%rd58, %rd2, %rd57;
	ld.global.v4.f32 	{%f161, %f162, %f163, %f164}, [%rd58];
	ld.global.v4.f32 	{%f165, %f166, %f167, %f168}, [%rd46+1536];
	mul.f32 	%f169, %f163, %f167;
	fma.rn.f32 	%f170, %f162, %f166, %f169;
	fma.rn.f32 	%f171, %f161, %f165, %f170;
	fma.rn.f32 	%f172, %f164, %f168, %f171;
	add.f32 	%f227, %f160, %f172;
	add.s32 	%r59, %r59, 4;
$L__BB5_8:
	setp.eq.s32 	%p7, %r10, 0;
	@%p7 bra 	$L__BB5_13;
	setp.eq.s32 	%p8, %r10, 1;
	@%p8 bra 	$L__BB5_11;
	shl.b32 	%r43, %r59, 7;
	or.b32  	%r44, %r43, %r4;
	cvt.s64.s32 	%rd59, %r44;
	add.s64 	%rd60, %rd59, %rd3;
	shl.b64 	%rd61, %rd60, 2;
	add.s64 	%rd62, %rd2, %rd61;
	ld.global.v4.f32 	{%f174, %f175, %f176, %f177}, [%rd62];
	mul.wide.s32 	%rd63, %r44, 4;
	add.s64 	%rd64, %rd1, %rd63;
	ld.global.v4.f32 	{%f178, %f179, %f180, %f181}, [%rd64];
	mul.f32 	%f182, %f176, %f180;
	fma.rn.f32 	%f183, %f175, %f179, %f182;
	fma.rn.f32 	%f184, %f174, %f178, %f183;
	fma.rn.f32 	%f185, %f177, %f181, %f184;
	add.f32 	%f186, %f227, %f185;
	add.s32 	%r45, %r44, 128;
	cvt.s64.s32 	%rd65, %r45;
	add.s64 	%rd66, %rd65, %rd3;
	shl.b64 	%rd67, %rd66, 2;
	add.s64 	%rd68, %rd2, %rd67;
	ld.global.v4.f32 	{%f187, %f188, %f189, %f190}, [%rd68];
	ld.global.v4.f32 	{%f191, %f192, %f193, %f194}, [%rd64+512];
	mul.f32 	%f195, %f189, %f193;
	fma.rn.f32 	%f196, %f188, %f192, %f195;
	fma.rn.f32 	%f197, %f187, %f191, %f196;
	fma.rn.f32 	%f198, %f190, %f194, %f197;
	add.f32 	%f227, %f186, %f198;
	add.s32 	%r59, %r59, 2;
$L__BB5_11:
	and.b32  	%r46, %r3, 1;
	setp.eq.b32 	%p9, %r46, 1;
	not.pred 	%p10, %p9;
	@%p10 bra 	$L__BB5_13;
	shl.b32 	%r47, %r59, 7;
	or.b32  	%r48, %r47, %r4;
	cvt.s64.s32 	%rd69, %r48;
	add.s64 	%rd70, %rd69, %rd3;
	shl.b64 	%rd71, %rd70, 2;
	add.s64 	%rd72, %rd2, %rd71;
	ld.global.v4.f32 	{%f199, %f200, %f201, %f202}, [%rd72];
	mul.wide.s32 	%rd73, %r48, 4;
	add.s64 	%rd74, %rd1, %rd73;
	ld.global.v4.f32 	{%f203, %f204, %f205, %f206}, [%rd74];
	mul.f32 	%f207, %f201, %f205;
	fma.rn.f32 	%f208, %f200, %f204, %f207;
	fma.rn.f32 	%f209, %f199, %f203, %f208;
	fma.rn.f32 	%f210, %f202, %f206, %f209;
	add.f32 	%f227, %f227, %f210;
$L__BB5_13:
	mov.b32 	%r49, %f227;
	shfl.sync.bfly.b32	%r50|%p11, %r49, 16, 31, -1;
	mov.b32 	%f211, %r50;
	add.f32 	%f212, %f227, %f211;
	mov.b32 	%r51, %f212;
	shfl.sync.bfly.b32	%r52|%p12, %r51, 8, 31, -1;
	mov.b32 	%f213, %r52;
	add.f32 	%f214, %f212, %f213;
	mov.b32 	%r53, %f214;
	shfl.sync.bfly.b32	%r54|%p13, %r53, 4, 31, -1;
	mov.b32 	%f215, %r54;
	add.f32 	%f216, %f214, %f215;
	mov.b32 	%r55, %f216;
	shfl.sync.bfly.b32	%r56|%p14, %r55, 2, 31, -1;
	mov.b32 	%f217, %r56;
	add.f32 	%f218, %f216, %f217;
	mov.b32 	%r57, %f218;
	shfl.sync.bfly.b32	%r58|%p15, %r57, 1, 31, -1;
	mov.b32 	%f219, %r58;
	add.f32 	%f13, %f218, %f219;
	setp.ne.s32 	%p16, %r1, 0;
	@%p16 bra 	$L__BB5_15;
	cvta.to.global.u64 	%rd75, %rd4;
	mul.wide.s32 	%rd76, %r2, 4;
	add.s64 	%rd77, %rd75, %rd76;
	st.global.f32 	[%rd77], %f13;
$L__BB5_15:
	ret;

}
	// .globl	_Z9sgemv_k16ILi32ELi256EEvPfS0_S0_ii
.visible .entry _Z9sgemv_k16ILi32ELi256EEvPfS0_S0_ii(
	.param .u64 .ptr .align 1 _Z9sgemv_k16ILi32ELi256EEvPfS0_S0_ii_param_0,
	.param .u64 .ptr .align 1 _Z9sgemv_k16ILi32ELi256EEvPfS0_S0_ii_param_1,
	.param .u64 .ptr .align 1 _Z9sgemv_k16ILi32ELi256EEvPfS0_S0_ii_param_2,
	.param .u32 _Z9sgemv_k16ILi32ELi256EEvPfS0_S0_ii_param_3,
	.param .u32 _Z9sgemv_k16ILi32ELi256EEvPfS0_S0_ii_param_4
)
{
	.reg .pred 	%p<7>;
	.reg .b32 	%r<19>;
	.reg .b32 	%f<12>;
	.reg .b64 	%rd<17>;

	ld.param.u64 	%rd1, [_Z9sgemv_k16ILi32ELi256EEvPfS0_S0_ii_param_0];
	ld.param.u64 	%rd2, [_Z9sgemv_k16ILi32ELi256EEvPfS0_S0_ii_param_1];
	ld.param.u64 	%rd3, [_Z9sgemv_k16ILi32ELi256EEvPfS0_S0_ii_param_2];
	ld.param.u32 	%r4, [_Z9sgemv_k16ILi32ELi256EEvPfS0_S0_ii_param_3];
	ld.param.u32 	%r3, [_Z9sgemv_k16ILi32ELi256EEvPfS0_S0_ii_param_4];
	mov.u32 	%r1, %tid.x;
	shr.u32 	%r5, %r1, 4;
	mov.u32 	%r6, %ctaid.x;
	shl.b32 	%r7, %r6, 4;
	add.s32 	%r2, %r7, %r5;
	setp.ge.s32 	%p1, %r2, %r4;
	@%p1 bra 	$L__BB6_3;
	cvta.to.global.u64 	%rd4, %rd1;
	cvta.to.global.u64 	%rd5, %rd2;
	and.b32  	%r8, %r1, 15;
	mul.lo.s32 	%r9, %r3, %r2;
	cvt.s64.s32 	%rd6, %r9;
	cvt.u64.u32 	%rd7, %r8;
	add.s64 	%rd8, %rd6, %rd7;
	shl.b64 	%rd9, %rd8, 2;
	add.s64 	%rd10, %rd4, %rd9;
	ld.global.f32 	%f2, [%rd10];
	shl.b32 	%r10, %r1, 2;
	cvt.u64.u32 	%rd11, %r10;
	and.b64  	%rd12, %rd11, 60;
	add.s64 	%rd13, %rd5, %rd12;
	ld.global.f32 	%f3, [%rd13];
	mul.f32 	%f4, %f2, %f3;
	mov.b32 	%r11, %f4;
	shfl.sync.bfly.b32	%r12|%p2, %r11, 8, 31, -1;
	mov.b32 	%f5, %r12;
	add.f32 	%f6, %f4, %f5;
	mov.b32 	%r13, %f6;
	shfl.sync.bfly.b32	%r14|%p3, %r13, 4, 31, -1;
	mov.b32 	%f7, %r14;
	add.f32 	%f8, %f6, %f7;
	mov.b32 	%r15, %f8;
	shfl.sync.bfly.b32	%r16|%p4, %r15, 2, 31, -1;
	mov.b32 	%f9, %r16;
	add.f32 	%f10, %f8, %f9;
	mov.b32 	%r17, %f10;
	shfl.sync.bfly.b32	%r18|%p5, %r17, 1, 31, -1;
	mov.b32 	%f11, %r18;
	add.f32 	%f1, %f10, %f11;
	setp.ne.s32 	%p6, %r8, 0;
	@%p6 bra 	$L__BB6_3;
	cvta.to.global.u64 	%rd14, %rd3;
	mul.wide.s32 	%rd15, %r2, 4;
	add.s64 	%rd16, %rd14, %rd15;
	st.global.f32 	[%rd16], %f1;
$L__BB6_3:
	ret;

}
	// .globl	_Z9sgemv_k32ILi32ELi256EEvPfS0_S0_ii
.visible .entry _Z9sgemv_k32ILi32ELi256EEvPfS0_S0_ii(
	.param .u64 .ptr .align 1 _Z9sgemv_k32ILi32ELi256EEvPfS0_S0_ii_param_0,
	.param .u64 .ptr .align 1 _Z9sgemv_k32ILi32ELi256EEvPfS0_S0_ii_param_1,
	.param .u64 .ptr .align 1 _Z9sgemv_k32ILi32ELi256EEvPfS0_S0_ii_param_2,
	.param .u32 _Z9sgemv_k32ILi32ELi256EEvPfS0_S0_ii_param_3,
	.param .u32 _Z9sgemv_k32ILi32ELi256EEvPfS0_S0_ii_param_4
)
{
	.reg .pred 	%p<17>;
	.reg .b32 	%r<61>;
	.reg .b32 	%f<78>;
	.reg .b64 	%rd<82>;

	ld.param.u64 	%rd5, [_Z9sgemv_k32ILi32ELi256EEvPfS0_S0_ii_param_0];
	ld.param.u64 	%rd6, [_Z9sgemv_k32ILi32ELi256EEvPfS0_S0_ii_param_1];
	ld.param.u64 	%rd4, [_Z9sgemv_k32ILi32ELi256EEvPfS0_S0_ii_param_2];
	ld.param.u32 	%r19, [_Z9sgemv_k32ILi32ELi256EEvPfS0_S0_ii_param_3];
	ld.param.u32 	%r18, [_Z9sgemv_k32ILi32ELi256EEvPfS0_S0_ii_param_4];
	cvta.to.global.u64 	%rd1, %rd6;
	cvta.to.global.u64 	%rd2, %rd5;
	mov.u32 	%r20, %tid.x;
	and.b32  	%r1, %r20, 31;
	shr.u32 	%r21, %r20, 5;
	mov.u32 	%r22, %ctaid.x;
	shl.b32 	%r23, %r22, 3;
	add.s32 	%r2, %r23, %r21;
	setp.ge.s32 	%p1, %r2, %r19;
	@%p1 bra 	$L__BB7_15;
	mul.lo.s32 	%r24, %r18, %r2;
	cvt.s64.s32 	%rd3, %r24;
	shr.s32 	%r25, %r18, 31;
	shr.u32 	%r26, %r25, 27;
	add.s32 	%r27, %r18, %r26;
	shr.s32 	%r3, %r27, 5;
	setp.lt.s32 	%p2, %r18, 32;
	mov.f32 	%f77, 0f00000000;
	@%p2 bra 	$L__BB7_13;
	add.s32 	%r29, %r3, -1;
	and.b32  	%r4, %r3, 7;
	setp.lt.u32 	%p3, %r29, 7;
	mov.f32 	%f77, 0f00000000;
	mov.b32 	%r56, 0;
	@%p3 bra 	$L__BB7_5;
	and.b32  	%r56, %r3, 67108856;
	neg.s32 	%r60, %r56;
	or.b32  	%r59, %r1, 128;
	mov.f32 	%f77, 0f00000000;
$L__BB7_4:
	.pragma "nounroll";
	add.s32 	%r30, %r59, -128;
	cvt.u64.u32 	%rd7, %r30;
	add.s64 	%rd8, %rd7, %rd3;
	shl.b64 	%rd9, %rd8, 2;
	add.s64 	%rd10, %rd2, %rd9;
	ld.global.f32 	%f18, [%rd10];
	mul.wide.u32 	%rd11, %r30, 4;
	add.s64 	%rd12, %rd1, %rd11;
	ld.global.f32 	%f19, [%rd12];
	fma.rn.f32 	%f20, %f18, %f19, %f77;
	ld.global.f32 	%f21, [%rd10+128];
	ld.global.f32 	%f22, [%rd12+128];
	fma.rn.f32 	%f23, %f21, %f22, %f20;
	ld.global.f32 	%f24, [%rd10+256];
	ld.global.f32 	%f25, [%rd12+256];
	fma.rn.f32 	%f26, %f24, %f25, %f23;
	add.s32 	%r31, %r59, -32;
	cvt.u64.u32 	%rd13, %r31;
	add.s64 	%rd14, %rd13, %rd3;
	shl.b64 	%rd15, %rd14, 2;
	add.s64 	%rd16, %rd2, %rd15;
	ld.global.f32 	%f27, [%rd16];
	mul.wide.u32 	%rd17, %r31, 4;
	add.s64 	%rd18, %rd1, %rd17;
	ld.global.f32 	%f28, [%rd18];
	fma.rn.f32 	%f29, %f27, %f28, %f26;
	add.s32 	%r32, %r59, 96;
	cvt.u64.u32 	%rd19, %r59;
	add.s64 	%rd20, %rd19, %rd3;
	shl.b64 	%rd21, %rd20, 2;
	add.s64 	%rd22, %rd2, %rd21;
	ld.global.f32 	%f30, [%rd22];
	mul.wide.u32 	%rd23, %r59, 4;
	add.s64 	%rd24, %rd1, %rd23;
	ld.global.f32 	%f31, [%rd24];
	fma.rn.f32 	%f32, %f30, %f31, %f29;
	add.s32 	%r33, %r59, 32;
	cvt.u64.u32 	%rd25, %r33;
	add.s64 	%rd26, %rd25, %rd3;
	shl.b64 	%rd27, %rd26, 2;
	add.s64 	%rd28, %rd2, %rd27;
	ld.global.f32 	%f33, [%rd28];
	mul.wide.u32 	%rd29, %r33, 4;
	add.s64 	%rd30, %rd1, %rd29;
	ld.global.f32 	%f34, [%rd30];
	fma.rn.f32 	%f35, %f33, %f34, %f32;
	add.s32 	%r34, %r59, 64;
	cvt.u64.u32 	%rd31, %r34;
	add.s64 	%rd32, %rd31, %rd3;
	shl.b64 	%rd33, %rd32, 2;
	add.s64 	%rd34, %rd2, %rd33;
	ld.global.f32 	%f36, [%rd34];
	mul.wide.u32 	%rd35, %r34, 4;
	add.s64 	%rd36, %rd1, %rd35;
	ld.global.f32 	%f37, [%rd36];
	fma.rn.f32 	%f38, %f36, %f37, %f35;
	cvt.u64.u32 	%rd37, %r32;
	add.s64 	%rd38, %rd37, %rd3;
	shl.b64 	%rd39, %rd38, 2;
	add.s64 	%rd40, %rd2, %rd39;
	ld.global.f32 	%f39, [%rd40];
	mul.wide.u32 	%rd41, %r32, 4;
	add.s64 	%rd42, %rd1, %rd41;
	ld.global.f32 	%f40, [%rd42];
	fma.rn.f32 	%f77, %f39, %f40, %f38;
	add.s32 	%r60, %r60, 8;
	add.s32 	%r59, %r59, 256;
	setp.eq.s32 	%p4, %r60, 0;
	@%p4 bra 	$L__BB7_5;
	bra.uni 	$L__BB7_4;
$L__BB7_5:
	setp.eq.s32 	%p5, %r4, 0;
	@%p5 bra 	$L__BB7_13;
	and.b32  	%r9, %r3, 3;
	setp.lt.u32 	%p6, %r4, 4;
	@%p6 bra 	$L__BB7_8;
	shl.b32 	%r35, %r56, 5;
	or.b32  	%r36, %r35, %r1;
	cvt.u64.u32 	%rd43, %r36;
	add.s64 	%rd44, %rd43, %rd3;
	shl.b64 	%rd45, %rd44, 2;
	add.s64 	%rd46, %rd2, %rd45;
	ld.global.f32 	%f42, [%rd46];
	mul.wide.u32 	%rd47, %r36, 4;
	add.s64 	%rd48, %rd1, %rd47;
	ld.global.f32 	%f43, [%rd48];
	fma.rn.f32 	%f44, %f42, %f43, %f77;
	add.s32 	%r37, %r36, 32;
	cvt.u64.u32 	%rd49, %r37;
	add.s64 	%rd50, %rd49, %rd3;
	shl.b64 	%rd51, %rd50, 2;
	add.s64 	%rd52, %rd2, %rd51;
	ld.global.f32 	%f45, [%rd52];
	ld.global.f32 	%f46, [%rd48+128];
	fma.rn.f32 	%f47, %f45, %f46, %f44;
	add.s32 	%r38, %r36, 64;
	cvt.u64.u32 	%rd53, %r38;
	add.s64 	%rd54, %rd53, %rd3;
	shl.b64 	%rd55, %rd54, 2;
	add.s64 	%rd56, %rd2, %rd55;
	ld.global.f32 	%f48, [%rd56];
	ld.global.f32 	%f49, [%rd48+256];
	fma.rn.f32 	%f50, %f48, %f49, %f47;
	add.s32 	%r39, %r36, 96;
	cvt.u64.u32 	%rd57, %r39;
	add.s64 	%rd58, %rd57, %rd3;
	shl.b64 	%rd59, %rd58, 2;
	add.s64 	%rd60, %rd2, %rd59;
	ld.global.f32 	%f51, [%rd60];
	ld.global.f32 	%f52, [%rd48+384];
	fma.rn.f32 	%f77, %f51, %f52, %f50;
	add.s32 	%r56, %r56, 4;
$L__BB7_8:
	setp.eq.s32 	%p7, %r9, 0;
	@%p7 bra 	$L__BB7_13;
	setp.eq.s32 	%p8, %r9, 1;
	@%p8 bra 	$L__BB7_11;
	shl.b32 	%r40, %r56, 5;
	or.b32  	%r41, %r40, %r1;
	cvt.u64.u32 	%rd61, %r41;
	add.s64 	%rd62, %rd61, %rd3;
	shl.b64 	%rd63, %rd62, 2;
	add.s64 	%rd64, %rd2, %rd63;
	ld.global.f32 	%f54, [%rd64];
	mul.wide.u32 	%rd65, %r41, 4;
	add.s64 	%rd66, %rd1, %rd65;
	ld.global.f32 	%f55, [%rd66];
	fma.rn.f32 	%f56, %f54, %f55, %f77;
	add.s32 	%r42, %r41, 32;
	cvt.u64.u32 	%rd67, %r42;
	add.s64 	%rd68, %rd67, %rd3;
	shl.b64 	%rd69, %rd68, 2;
	add.s64 	%rd70, %rd2, %rd69;
	ld.global.f32 	%f57, [%rd70];
	mul.wide.u32 	%rd71, %r42, 4;
	add.s64 	%rd72, %rd1, %rd71;
	ld.global.f32 	%f58, [%rd72];
	fma.rn.f32 	%f77, %f57, %f58, %f56;
	add.s32 	%r56, %r56, 2;
$L__BB7_11:
	and.b32  	%r43, %r3, 1;
	setp.eq.b32 	%p9, %r43, 1;
	not.pred 	%p10, %p9;
	@%p10 bra 	$L__BB7_13;
	shl.b32 	%r44, %r56, 5;
	or.b32  	%r45, %r44, %r1;
	cvt.u64.u32 	%rd73, %r45;
	add.s64 	%rd74, %rd73, %rd3;
	shl.b64 	%rd75, %rd74, 2;
	add.s64 	%rd76, %rd2, %rd75;
	ld.global.f32 	%f59, [%rd76];
	mul.wide.u32 	%rd77, %r45, 4;
	add.s64 	%rd78, %rd1, %rd77;
	ld.global.f32 	%f60, [%rd78];
	fma.rn.f32 	%f77, %f59, %f60, %f77;
$L__BB7_13:
	mov.b32 	%r46, %f77;
	shfl.sync.bfly.b32	%r47|%p11, %r46, 16, 31, -1;
	mov.b32 	%f61, %r47;
	add.f32 	%f62, %f77, %f61;
	mov.b32 	%r48, %f62;
	shfl.sync.bfly.b32	%r49|%p12, %r48, 8, 31, -1;
	mov.b32 	%f63, %r49;
	add.f32 	%f64, %f62, %f63;
	mov.b32 	%r50, %f64;
	shfl.sync.bfly.b32	%r51|%p13, %r50, 4, 31, -1;
	mov.b32 	%f65, %r51;
	add.f32 	%f66, %f64, %f65;
	mov.b32 	%r52, %f66;
	shfl.sync.bfly.b32	%r53|%p14, %r52, 2, 31, -1;
	mov.b32 	%f67, %r53;
	add.f32 	%f68, %f66, %f67;
	mov.b32 	%r54, %f68;
	shfl.sync.bfly.b32	%r55|%p15, %r54, 1, 31, -1;
	mov.b32 	%f69, %r55;
	add.f32 	%f13, %f68, %f69;
	setp.ne.s32 	%p16, %r1, 0;
	@%p16 bra 	$L__BB7_15;
	cvta.to.global.u64 	%rd79, %rd4;
	mul.wide.s32 	%rd80, %r2, 4;
	add.s64 	%rd81, %rd79, %rd80;
	st.global.f32 	[%rd81], %f13;
$L__BB7_15:
	ret;

}
	// .globl	_Z17sgemv_k128_float4ILi32ELi256EEvPfS0_S0_ii
.visible .entry _Z17sgemv_k128_float4ILi32ELi256EEvPfS0_S0_ii(
	.param .u64 .ptr .align 1 _Z17sgemv_k128_float4ILi32ELi256EEvPfS0_S0_ii_param_0,
	.param .u64 .ptr .align 1 _Z17sgemv_k128_float4ILi32ELi256EEvPfS0_S0_ii_param_1,
	.param .u64 .ptr .align 1 _Z17sgemv_k128_float4ILi32ELi256EEvPfS0_S0_ii_param_2,
	.param .u32 _Z17sgemv_k128_float4ILi32ELi256EEvPfS0_S0_ii_param_3,
	.param .u32 _Z17sgemv_k128_float4ILi32ELi256EEvPfS0_S0_ii_param_4
)
{
	.reg .pred 	%p<17>;
	.reg .b32 	%r<64>;
	.reg .b32 	%f<228>;
	.reg .b64 	%rd<78>;

	ld.param.u64 	%rd5, [_Z17sgemv_k128_float4ILi32ELi256EEvPfS0_S0_ii_param_0];
	ld.param.u64 	%rd6, [_Z17sgemv_k128_float4ILi32ELi256EEvPfS0_S0_ii_param_1];
	ld.param.u64 	%rd4, [_Z17sgemv_k128_float4ILi32ELi256EEvPfS0_S0_ii_param_2];
	ld.param.u32 	%r20, [_Z17sgemv_k128_float4ILi32ELi256EEvPfS0_S0_ii_param_3];
	ld.param.u32 	%r19, [_Z17sgemv_k128_float4ILi32ELi256EEvPfS0_S0_ii_param_4];
	cvta.to.global.u64 	%rd1, %rd6;
	cvta.to.global.u64 	%rd2, %rd5;
	mov.u32 	%r21, %tid.x;
	and.b32  	%r1, %r21, 31;
	shr.u32 	%r22, %r21, 5;
	mov.u32 	%r23, %ctaid.x;
	shl.b32 	%r24, %r23, 3;
	add.s32 	%r2, %r24, %r22;
	setp.ge.s32 	%p1, %r2, %r20;
	@%p1 bra 	$L__BB8_15;
	mul.lo.s32 	%r25, %r19, %r2;
	cvt.s64.s32 	%rd3, %r25;
	shr.s32 	%r26, %r19, 31;
	shr.u32 	%r27, %r26, 25;
	add.s32 	%r28, %r19, %r27;
	shr.s32 	%r3, %r28, 7;
	setp.lt.s32 	%p2, %r19, 128;
	mov.f32 	%f227, 0f00000000;
	@%p2 bra 	$L__BB8_13;
	shl.b32 	%r4, %r1, 2;
	add.s32 	%r30, %r3, -1;
	and.b32  	%r5, %r3, 7;
	setp.lt.u32 	%p3, %r30, 7;
	mov.f32 	%f227, 0f00000000;
	mov.b32 	%r59, 0;
	@%p3 bra 	$L__BB8_5;
	and.b32  	%r59, %r3, 16777208;
	neg.s32 	%r63, %r59;
	or.b32  	%r62, %r4, 512;
	mov.f32 	%f227, 0f00000000;
$L__BB8_4:
	.pragma "nounroll";
	add.s32 	%r31, %r62, -512;
	cvt.s64.s32 	%rd7, %r31;
	add.s64 	%rd8, %rd7, %rd3;
	shl.b64 	%rd9, %rd8, 2;
	add.s64 	%rd10, %rd2, %rd9;
	ld.global.v4.f32 	{%f18, %f19, %f20, %f21}, [%rd10];
	mul.wide.s32 	%rd11, %r31, 4;
	add.s64 	%rd12, %rd1, %rd11;
	ld.global.v4.f32 	{%f22, %f23, %f24, %f25}, [%rd12];
	mul.f32 	%f26, %f20, %f24;
	fma.rn.f32 	%f27, %f19, %f23, %f26;
	fma.rn.f32 	%f28, %f18, %f22, %f27;
	fma.rn.f32 	%f29, %f21, %f25, %f28;
	add.f32 	%f30, %f227, %f29;
	add.s32 	%r32, %r62, -384;
	cvt.s64.s32 	%rd13, %r32;
	add.s64 	%rd14, %rd13, %rd3;
	shl.b64 	%rd15, %rd14, 2;
	add.s64 	%rd16, %rd2, %rd15;
	ld.global.v4.f32 	{%f31, %f32, %f33, %f34}, [%rd16];
	ld.global.v4.f32 	{%f35, %f36, %f37, %f38}, [%rd12+512];
	mul.f32 	%f39, %f33, %f37;
	fma.rn.f32 	%f40, %f32, %f36, %f39;
	fma.rn.f32 	%f41, %f31, %f35, %f40;
	fma.rn.f32 	%f42, %f34, %f38, %f41;
	add.f32 	%f43, %f30, %f42;
	add.s32 	%r33, %r62, -256;
	cvt.s64.s32 	%rd17, %r33;
	add.s64 	%rd18, %rd17, %rd3;
	shl.b64 	%rd19, %rd18, 2;
	add.s64 	%rd20, %rd2, %rd19;
	ld.global.v4.f32 	{%f44, %f45, %f46, %f47}, [%rd20];
	ld.global.v4.f32 	{%f48, %f49, %f50, %f51}, [%rd12+1024];
	mul.f32 	%f52, %f46, %f50;
	fma.rn.f32 	%f53, %f45, %f49, %f52;
	fma.rn.f32 	%f54, %f44, %f48, %f53;
	fma.rn.f32 	%f55, %f47, %f51, %f54;
	add.f32 	%f56, %f43, %f55;
	add.s32 	%r34, %r62, -128;
	cvt.s64.s32 	%rd21, %r34;
	add.s64 	%rd22, %rd21, %rd3;
	shl.b64 	%rd23, %rd22, 2;
	add.s64 	%rd24, %rd2, %rd23;
	ld.global.v4.f32 	{%f57, %f58, %f59, %f60}, [%rd24];
	ld.global.v4.f32 	{%f61, %f62, %f63, %f64}, [%rd12+1536];
	mul.f32 	%f65, %f59, %f63;
	fma.rn.f32 	%f66, %f58, %f62, %f65;
	fma.rn.f32 	%f67, %f57, %f61, %f66;
	fma.rn.f32 	%f68, %f60, %f64, %f67;
	add.f32 	%f69, %f56, %f68;
	add.s32 	%r35, %r62, 384;
	cvt.s64.s32 	%rd25, %r62;
	add.s64 	%rd26, %rd25, %rd3;
	shl.b64 	%rd27, %rd26, 2;
	add.s64 	%rd28, %rd2, %rd27;
	ld.global.v4.f32 	{%f70, %f71, %f72, %f73}, [%rd28];
	ld.global.v4.f32 	{%f74, %f75, %f76, %f77}, [%rd12+2048];
	mul.f32 	%f78, %f72, %f76;
	fma.rn.f32 	%f79, %f71, %f75, %f78;
	fma.rn.f32 	%f80, %f70, %f74, %f79;
	fma.rn.f32 	%f81, %f73, %f77, %f80;
	add.f32 	%f82, %f69, %f81;
	add.s32 	%r36, %r62, 128;
	cvt.s64.s32 	%rd29, %r36;
	add.s64 	%rd30, %rd29, %rd3;
	shl.b64 	%rd31, %rd30, 2;
	add.s64 	%rd32, %rd2, %rd31;
	ld.global.v4.f32 	{%f83, %f84, %f85, %f86}, [%rd32];
	ld.global.v4.f32 	{%f87, %f88, %f89, %f90}, [%rd12+2560];
	mul.f32 	%f91, %f85, %f89;
	fma.rn.f32 	%f92, %f84, %f88, %f91;
	fma.rn.f32 	%f93, %f83, %f87, %f92;
	fma.rn.f32 	%f94, %f86, %f90, %f93;
	add.f32 	%f95, %f82, %f94;
	add.s32 	%r37, %r62, 256;
	cvt.s64.s32 	%rd33, %r37;
	add.s64 	%rd34, %rd33, %rd3;
	shl.b64 	%rd35, %rd34, 2;
	add.s64 	%rd36, %rd2, %rd35;
	ld.global.v4.f32 	{%f96, %f97, %f98, %f99}, [%rd36];
	ld.global.v4.f32 	{%f100, %f101, %f102, %f103}, [%rd12+3072];
	mul.f32 	%f104, %f98, %f102;
	fma.rn.f32 	%f105, %f97, %f101, %f104;
	fma.rn.f32 	%f106, %f96, %f100, %f105;
	fma.rn.f32 	%f107, %f99, %f103, %f106;
	add.f32 	%f108, %f95, %f107;
	cvt.s64.s32 	%rd37, %r35;
	add.s64 	%rd38, %rd37, %rd3;
	shl.b64 	%rd39, %rd38, 2;
	add.s64 	%rd40, %rd2, %rd39;
	ld.global.v4.f32 	{%f109, %f110, %f111, %f112}, [%rd40];
	ld.global.v4.f32 	{%f113, %f114, %f115, %f116}, [%rd12+3584];
	mul.f32 	%f117, %f111, %f115;
	fma.rn.f32 	%f118, %f110, %f114, %f117;
	fma.rn.f32 	%f119, %f109, %f113, %f118;
	fma.rn.f32 	%f120, %f112, %f116, %f119;
	add.f32 	%f227, %f108, %f120;
	add.s32 	%r63, %r63, 8;
	add.s32 	%r62, %r62, 1024;
	setp.eq.s32 	%p4, %r63, 0;
	@%p4 bra 	$L__BB8_5;
	bra.uni 	$L__BB8_4;
$L__BB8_5:
	setp.eq.s32 	%p5, %r5, 0;
	@%p5 bra 	$L__BB8_13;
	and.b32  	%r10, %r3, 3;
	setp.lt.u32 	%p6, %r5, 4;
	@%p6 bra 	$L__BB8_8;
	shl.b32 	%r38, %r59, 7;
	or.b32  	%r39, %r38, %r4;
	cvt.u64.u32 	%rd41, %r39;
	add.s64 	%rd42, %rd41, %rd3;
	shl.b64 	%rd43, %rd42, 2;
	add.s64 	%rd44, %rd2, %rd43;
	ld.global.v4.f32 	{%f122, %f123, %f124, %f125}, [%rd44];
	mul.wide.u32 	%rd45, %r39, 4;
	add.s64 	%rd46, %rd1, %rd45;
	ld.global.v4.f32 	{%f126, %f127, %f128, %f129}, [%rd46];
	mul.f32 	%f130, %f124, %f128;
	fma.rn.f32 	%f131, %f123, %f127, %f130;
	fma.rn.f32 	%f132, %f122, %f126, %f131;
	fma.rn.f32 	%f133, %f125, %f129, %f132;
	add.f32 	%f134, %f227, %f133;
	add.s32 	%r40, %r39, 128;
	cvt.s64.s32 	%rd47, %r40;
	add.s64 	%rd48, %rd47, %rd3;
	shl.b64 	%rd49, %rd48, 2;
	add.s64 	%rd50, %rd2, %rd49;
	ld.global.v4.f32 	{%f135, %f136, %f137, %f138}, [%rd50];
	ld.global.v4.f32 	{%f139, %f140, %f141, %f142}, [%rd46+512];
	mul.f32 	%f143, %f137, %f141;
	fma.rn.f32 	%f144, %f136, %f140, %f143;
	fma.rn.f32 	%f145, %f135, %f139, %f144;
	fma.rn.f32 	%f146, %f138, %f142, %f145;
	add.f32 	%f147, %f134, %f146;
	add.s32 	%r41, %r39, 256;
	cvt.s64.s32 	%rd51, %r41;
	add.s64 	%rd52, %rd51, %rd3;
	shl.b64 	%rd53, %rd52, 2;
	add.s64 	%rd54, %rd2, %rd53;
	ld.global.v4.f32 	{%f148, %f149, %f150, %f151}, [%rd54];
	ld.global.v4.f32 	{%f152, %f153, %f154, %f155}, [%rd46+1024];
	mul.f32 	%f156, %f150, %f154;
	fma.rn.f32 	%f157, %f149, %f153, %f156;
	fma.rn.f32 	%f158, %f148, %f152, %f157;
	fma.rn.f32 	%f159, %f151, %f155, %f158;
	add.f32 	%f160, %f147, %f159;
	add.s32 	%r42, %r39, 384;
	cvt.s64.s32 	%rd55, %r42;
	add.s64 	%rd56, %rd55, %rd3;
	shl.b64 	%rd57, %rd56, 2;
	add.s64 	%rd58, %rd2, %rd57;
	ld.global.v4.f32 	{%f161, %f162, %f163, %f164}, [%rd58];
	ld.global.v4.f32 	{%f165, %f166, %f167, %f168}, [%rd46+1536];
	mul.f32 	%f169, %f163, %f167;
	fma.rn.f32 	%f170, %f162, %f166, %f169;
	fma.rn.f32 	%f171, %f161, %f165, %f170;
	fma.rn.f32 	%f172, %f164, %f168, %f171;
	add.f32 	%f227, %f160, %f172;
	add.s32 	%r59, %r59, 4;
$L__BB8_8:
	setp.eq.s32 	%p7, %r10, 0;
	@%p7 bra 	$L__BB8_13;
	setp.eq.s32 	%p8, %r10, 1;
	@%p8 bra 	$L__BB8_11;
	shl.b32 	%r43, %r59, 7;
	or.b32  	%r44, %r43, %r4;
	cvt.s64.s32 	%rd59, %r44;
	add.s64 	%rd60, %rd59, %rd3;
	shl.b64 	%rd61, %rd60, 2;
	add.s64 	%rd62, %rd2, %rd61;
	ld.global.v4.f32 	{%f174, %f175, %f176, %f177}, [%rd62];
	mul.wide.s32 	%rd63, %r44, 4;
	add.s64 	%rd64, %rd1, %rd63;
	ld.global.v4.f32 	{%f178, %f179, %f180, %f181}, [%rd64];
	mul.f32 	%f182, %f176, %f180;
	fma.rn.f32 	%f183, %f175, %f179, %f182;
	fma.rn.f32 	%f184, %f174, %f178, %f183;
	fma.rn.f32 	%f185, %f177, %f181, %f184;
	add.f32 	%f186, %f227, %f185;
	add.s32 	%r45, %r44, 128;
	cvt.s64.s32 	%rd65, %r45;
	add.s64 	%rd66, %rd65, %rd3;
	shl.b64 	%rd67, %rd66, 2;
	add.s64 	%rd68, %rd2, %rd67;
	ld.global.v4.f32 	{%f187, %f188, %f189, %f190}, [%rd68];
	ld.global.v4.f32 	{%f191, %f192, %f193, %f194}, [%rd64+512];
	mul.f32 	%f195, %f189, %f193;
	fma.rn.f32 	%f196, %f188, %f192, %f195;
	fma.rn.f32 	%f197, %f187, %f191, %f196;
	fma.rn.f32 	%f198, %f190, %f194, %f197;
	add.f32 	%f227, %f186, %f198;
	add.s32 	%r59, %r59, 2;
$L__BB8_11:
	and.b32  	%r46, %r3, 1;
	setp.eq.b32 	%p9, %r46, 1;
	not.pred 	%p10, %p9;
	@%p10 bra 	$L__BB8_13;
	shl.b32 	%r47, %r59, 7;
	or.b32  	%r48, %r47, %r4;
	cvt.s64.s32 	%rd69, %r48;
	add.s64 	%rd70, %rd69, %rd3;
	shl.b64 	%rd71, %rd70, 2;
	add.s64 	%rd72, %rd2, %rd71;
	ld.global.v4.f32 	{%f199, %f200, %f201, %f202}, [%rd72];
	mul.wide.s32 	%rd73, %r48, 4;
	add.s64 	%rd74, %rd1, %rd73;
	ld.global.v4.f32 	{%f203, %f204, %f205, %f206}, [%rd74];
	mul.f32 	%f207, %f201, %f205;
	fma.rn.f32 	%f208, %f200, %f204, %f207;
	fma.rn.f32 	%f209, %f199, %f203, %f208;
	fma.rn.f32 	%f210, %f202, %f206, %f209;
	add.f32 	%f227, %f227, %f210;
$L__BB8_13:
	mov.b32 	%r49, %f227;
	shfl.sync.bfly.b32	%r50|%p11, %r49, 16, 31, -1;
	mov.b32 	%f211, %r50;
	add.f32 	%f212, %f227, %f211;
	mov.b32 	%r51, %f212;
	shfl.sync.bfly.b32	%r52|%p12, %r51, 8, 31, -1;
	mov.b32 	%f213, %r52;
	add.f32 	%f214, %f212, %f213;
	mov.b32 	%r53, %f214;
	shfl.sync.bfly.b32	%r54|%p13, %r53, 4, 31, -1;
	mov.b32 	%f215, %r54;
	add.f32 	%f216, %f214, %f215;
	mov.b32 	%r55, %f216;
	shfl.sync.bfly.b32	%r56|%p14, %r55, 2, 31, -1;
	mov.b32 	%f217, %r56;
	add.f32 	%f218, %f216, %f217;
	mov.b32 	%r57, %f218;
	shfl.sync.bfly.b32	%r58|%p15, %r57, 1, 31, -1;
	mov.b32 	%f219, %r58;
	add.f32 	%f13, %f218, %f219;
	setp.ne.s32 	%p16, %r1, 0;
	@%p16 bra 	$L__BB8_15;
	cvta.to.global.u64 	%rd75, %rd4;
	mul.wide.s32 	%rd76, %r2, 4;
	add.s64 	%rd77, %rd75, %rd76;
	st.global.f32 	[%rd77], %f13;
$L__BB8_15:
	ret;

}


// ===== COMPILED SASS (sm_100) =====

	.target	sm_100

	.elftype	@"ET_EXEC"


//--------------------- .note.nv.tkinfo           --------------------------
	.section	.note.nv.tkinfo,"",@"SHT_NOTE"
	.sectionflags	@"SHF_NOTE_NV_TKINFO"
	.tkinfo
        /*0018*/ 	.word	0x00000002
        /*0030*/ 	.string	""
        /*0030*/ 	.string	"ptxas"
        /*0030*/ 	.string	"Cuda compilation tools, release 13.0, V13.0.88"
        /*0030*/ 	.string	"Build cuda_13.0.r13.0/compiler.36424714_0"
        /*0030*/ 	.string	"-arch sm_100 -m 64 "



//--------------------- .note.nv.cuinfo           --------------------------
	.section	.note.nv.cuinfo,"",@"SHT_NOTE"
	.sectionflags	@"SHF_NOTE_NV_CUINFO"
        /*0018*/ 	.short	0x0002
        /*001a*/ 	.short	0x0064
        /*001c*/ 	.short	0x0082
	.zero		2


//--------------------- .nv.info                  --------------------------
	.section	.nv.info,"",@"SHT_CUDA_INFO"
	.align	4


	//----- nvinfo : EIATTR_REGCOUNT
	.align		4
        /*0000*/ 	.byte	0x04, 0x2f
        /*0002*/ 	.short	(.L_1 - .L_0)
	.align		4
.L_0:
        /*0004*/ 	.word	index@(_Z9sgemv_k16ILi32ELi96EEvPfS0_S0_ii)
        /*0008*/ 	.word	0x0000000e


	//----- nvinfo : EIATTR_FRAME_SIZE
	.align		4
.L_1:
        /*000c*/ 	.byte	0x04, 0x11
        /*000e*/ 	.short	(.L_3 - .L_2)
	.align		4
.L_2:
        /*0010*/ 	.word	index@(_Z9sgemv_k16ILi32ELi96EEvPfS0_S0_ii)
        /*0014*/ 	.word	0x00000000


	//----- nvinfo : EIATTR_REGCOUNT
	.align		4
.L_3:
        /*0018*/ 	.byte	0x04, 0x2f
        /*001a*/ 	.short	(.L_5 - .L_4)
	.align		4
.L_4:
        /*001c*/ 	.word	index@(_Z9sgemv_k32ILi32ELi96EEvPfS0_S0_ii)
        /*0020*/ 	.word	0x00000020


	//----- nvinfo : EIATTR_FRAME_SIZE
	.align		4
.L_5:
        /*0024*/ 	.byte	0x04, 0x11
        /*0026*/ 	.short	(.L_7 - .L_6)
	.align		4
.L_6:
        /*0028*/ 	.word	index@(_Z9sgemv_k32ILi32ELi96EEvPfS0_S0_ii)
        /*002c*/ 	.word	0x00000000


	//----- nvinfo : EIATTR_REGCOUNT
	.align		4
.L_7:
        /*0030*/ 	.byte	0x04, 0x2f
        /*0032*/ 	.short	(.L_9 - .L_8)
	.align		4
.L_8:
        /*0034*/ 	.word	index@(_Z17sgemv_k128_float4ILi32ELi96EEvPfS0_S0_ii)
        /*0038*/ 	.word	0x00000028


	//----- nvinfo : EIATTR_FRAME_SIZE
	.align		4
.L_9:
        /*003c*/ 	.byte	0x04, 0x11
        /*003e*/ 	.short	(.L_11 - .L_10)
	.align		4
.L_10:
        /*0040*/ 	.word	index@(_Z17sgemv_k128_float4ILi32ELi96EEvPfS0_S0_ii)
        /*0044*/ 	.word	0x00000000


	//----- nvinfo : EIATTR_REGCOUNT
	.align		4
.L_11:
        /*0048*/ 	.byte	0x04, 0x2f
        /*004a*/ 	.short	(.L_13 - .L_12)
	.align		4
.L_12:
        /*004c*/ 	.word	index@(_Z9sgemv_k16ILi32ELi128EEvPfS0_S0_ii)
        /*0050*/ 	.word	0x0000000e


	//----- nvinfo : EIATTR_FRAME_SIZE
	.align		4
.L_13:
        /*0054*/ 	.byte	0x04, 0x11
        /*0056*/ 	.short	(.L_15 - .L_14)
	.align		4
.L_14:
        /*0058*/ 	.word	index@(_Z9sgemv_k16ILi32ELi128EEvPfS0_S0_ii)
        /*005c*/ 	.word	0x00000000


	//----- nvinfo : EIATTR_REGCOUNT
	.align		4
.L_15:
        /*0060*/ 	.byte	0x04, 0x2f
        /*0062*/ 	.short	(.L_17 - .L_16)
	.align		4
.L_16:
        /*0064*/ 	.word	index@(_Z9sgemv_k32ILi32ELi128EEvPfS0_S0_ii)
        /*0068*/ 	.word	0x00000020


	//----- nvinfo : EIATTR_FRAME_SIZE
	.align		4
.L_17:
        /*006c*/ 	.byte	0x04, 0x11
        /*006e*/ 	.short	(.L_19 - .L_18)
	.align		4
.L_18:
        /*0070*/ 	.word	index@(_Z9sgemv_k32ILi32ELi128EEvPfS0_S0_ii)
        /*0074*/ 	.word	0x00000000


	//----- nvinfo : EIATTR_REGCOUNT
	.align		4
.L_19:
        /*0078*/ 	.byte	0x04, 0x2f
        /*007a*/ 	.short	(.L_21 - .L_20)
	.align		4
.L_20:
        /*007c*/ 	.word	index@(_Z17sgemv_k128_float4ILi32ELi128EEvPfS0_S0_ii)
        /*0080*/ 	.word	0x00000028


	//----- nvinfo : EIATTR_FRAME_SIZE
	.align		4
.L_21:
        /*0084*/ 	.byte	0x04, 0x11
        /*0086*/ 	.short	(.L_23 - .L_22)
	.align		4
.L_22:
        /*0088*/ 	.word	index@(_Z17sgemv_k128_float4ILi32ELi128EEvPfS0_S0_ii)
        /*008c*/ 	.word	0x00000000


	//----- nvinfo : EIATTR_REGCOUNT
	.align		4
.L_23:
        /*0090*/ 	.byte	0x04, 0x2f
        /*0092*/ 	.short	(.L_25 - .L_24)
	.align		4
.L_24:
        /*0094*/ 	.word	index@(_Z9sgemv_k16ILi32ELi256EEvPfS0_S0_ii)
        /*0098*/ 	.word	0x0000000e


	//----- nvinfo : EIATTR_FRAME_SIZE
	.align		4
.L_25:
        /*009c*/ 	.byte	0x04, 0x11
        /*009e*/ 	.short	(.L_27 - .L_26)
	.align		4
.L_26:
        /*00a0*/ 	.word	index@(_Z9sgemv_k16ILi32ELi256EEvPfS0_S0_ii)
        /*00a4*/ 	.word	0x00000000


	//----- nvinfo : EIATTR_REGCOUNT
	.align		4
.L_27:
        /*00a8*/ 	.byte	0x04, 0x2f
        /*00aa*/ 	.short	(.L_29 - .L_28)
	.align		4
.L_28:
        /*00ac*/ 	.word	index@(_Z9sgemv_k32ILi32ELi256EEvPfS0_S0_ii)
        /*00b0*/ 	.word	0x00000020


	//----- nvinfo : EIATTR_FRAME_SIZE
	.align		4
.L_29:
        /*00b4*/ 	.byte	0x04, 0x11
        /*00b6*/ 	.short	(.L_31 - .L_30)
	.align		4
.L_30:
        /*00b8*/ 	.word	index@(_Z9sgemv_k32ILi32ELi256EEvPfS0_S0_ii)
        /*00bc*/ 	.word	0x00000000


	//----- nvinfo : EIATTR_REGCOUNT
	.align		4
.L_31:
        /*00c0*/ 	.byte	0x04, 0x2f
        /*00c2*/ 	.short	(.L_33 - .L_32)
	.align		4
.L_32:
        /*00c4*/ 	.word	index@(_Z17sgemv_k128_float4ILi32ELi256EEvPfS0_S0_ii)
        /*00c8*/ 	.word	0x00000028


	//----- nvinfo : EIATTR_FRAME_SIZE
	.align		4
.L_33:
        /*00cc*/ 	.byte	0x04, 0x11
        /*00ce*/ 	.short	(.L_35 - .L_34)
	.align		4
.L_34:
        /*00d0*/ 	.word	index@(_Z17sgemv_k128_float4ILi32ELi256EEvPfS0_S0_ii)
        /*00d4*/ 	.word	0x00000000


	//----- nvinfo : EIATTR_MIN_STACK_SIZE
	.align		4
.L_35:
        /*00d8*/ 	.byte	0x04, 0x12
        /*00da*/ 	.short	(.L_37 - .L_36)
	.align		4
.L_36:
        /*00dc*/ 	.word	index@(_Z17sgemv_k128_float4ILi32ELi256EEvPfS0_S0_ii)
        /*00e0*/ 	.word	0x00000000


	//----- nvinfo : EIATTR_MIN_STACK_SIZE
	.align		4
.L_37:
        /*00e4*/ 	.byte	0x04, 0x12
        /*00e6*/ 	.short	(.L_39 - .L_38)
	.align		4
.L_38:
        /*00e8*/ 	.word	index@(_Z9sgemv_k32ILi32ELi256EEvPfS0_S0_ii)
        /*00ec*/ 	.word	0x00000000


	//----- nvinfo : EIATTR_MIN_STACK_SIZE
	.align		4
.L_39:
        /*00f0*/ 	.byte	0x04, 0x12
        /*00f2*/ 	.short	(.L_41 - .L_40)
	.align		4
.L_40:
        /*00f4*/ 	.word	index@(_Z9sgemv_k16ILi32ELi256EEvPfS0_S0_ii)
        /*00f8*/ 	.word	0x00000000


	//----- nvinfo : EIATTR_MIN_STACK_SIZE
	.align		4
.L_41:
        /*00fc*/ 	.byte	0x04, 0x12
        /*00fe*/ 	.short	(.L_43 - .L_42)
	.align		4
.L_42:
        /*0100*/ 	.word	index@(_Z17sgemv_k128_float4ILi32ELi128EEvPfS0_S0_ii)
        /*0104*/ 	.word	0x00000000


	//----- nvinfo : EIATTR_MIN_STACK_SIZE
	.align		4
.L_43:
        /*0108*/ 	.byte	0x04, 0x12
        /*010a*/ 	.short	(.L_45 - .L_44)
	.align		4
.L_44:
        /*010c*/ 	.word	index@(_Z9sgemv_k32ILi32ELi128EEvPfS0_S0_ii)
        /*0110*/ 	.word	0x00000000


	//----- nvinfo : EIATTR_MIN_STACK_SIZE
	.align		4
.L_45:
        /*0114*/ 	.byte	0x04, 0x12
        /*0116*/ 	.short	(.L_47 - .L_46)
	.align		4
.L_46:
        /*0118*/ 	.word	index@(_Z9sgemv_k16ILi32ELi128EEvPfS0_S0_ii)
        /*011c*/ 	.word	0x00000000


	//----- nvinfo : EIATTR_MIN_STACK_SIZE
	.align		4
.L_47:
        /*0120*/ 	.byte	0x04, 0x12
        /*0122*/ 	.short	(.L_49 - .L_48)
	.align		4
.L_48:
        /*0124*/ 	.word	index@(_Z17sgemv_k128_float4ILi32ELi96EEvPfS0_S0_ii)
        /*0128*/ 	.word	0x00000000


	//----- nvinfo : EIATTR_MIN_STACK_SIZE
	.align		4
.L_49:
        /*012c*/ 	.byte	0x04, 0x12
        /*012e*/ 	.short	(.L_51 - .L_50)
	.align		4
.L_50:
        /*0130*/ 	.word	index@(_Z9sgemv_k32ILi32ELi96EEvPfS0_S0_ii)
        /*0134*/ 	.word	0x00000000


	//----- nvinfo : EIATTR_MIN_STACK_SIZE
	.align		4
.L_51:
        /*0138*/ 	.byte	0x04, 0x12
        /*013a*/ 	.short	(.L_53 - .L_52)
	.align		4
.L_52:
        /*013c*/ 	.word	index@(_Z9sgemv_k16ILi32ELi96EEvPfS0_S0_ii)
        /*0140*/ 	.word	0x00000000
.L_53:


//--------------------- .nv.compat                --------------------------
	.section	.nv.compat,"",@"SHT_CUDA_COMPAT_INFO"
	.align	4
        /*0000*/ 	.byte	0x02, 0x09, 0x00, 0x00, 0x02, 0x02, 0x01, 0x00, 0x02, 0x05, 0x05, 0x00, 0x03, 0x07, 0x01, 0x01
        /*0010*/ 	.byte	0x02, 0x03, 0x00, 0x00, 0x02, 0x06, 0x01, 0x00, 0x04, 0x0b, 0x08, 0x00, 0x09, 0x00, 0x00, 0x00
        /*0020*/ 	.byte	0x00, 0x00, 0x00, 0x00


//--------------------- .nv.info._Z17sgemv_k128_float4ILi32ELi256EEvPfS0_S0_ii --------------------------
	.section	.nv.info._Z17sgemv_k128_float4ILi32ELi256EEvPfS0_S0_ii,"",@"SHT_CUDA_INFO"
	.sectionflags	@""
	.align	4


	//----- nvinfo : EIATTR_CUDA_API_VERSION
	.align		4
        /*0000*/ 	.byte	0x04, 0x37
        /*0002*/ 	.short	(.L_55 - .L_54)
.L_54:
        /*0004*/ 	.word	0x00000082


	//----- nvinfo : EIATTR_KPARAM_INFO
	.align		4
.L_55:
        /*0008*/ 	.byte	0x04, 0x17
        /*000a*/ 	.short	(.L_57 - .L_56)
.L_56:
        /*000c*/ 	.word	0x00000000
        /*0010*/ 	.short	0x0004
        /*0012*/ 	.short	0x001c
        /*0014*/ 	.byte	0x00, 0xf0, 0x11, 0x00


	//----- nvinfo : EIATTR_KPARAM_INFO
	.align		4
.L_57:
        /*0018*/ 	.byte	0x04, 0x17
        /*001a*/ 	.short	(.L_59 - .L_58)
.L_58:
        /*001c*/ 	.word	0x00000000
        /*0020*/ 	.short	0x0003
        /*0022*/ 	.short	0x0018
        /*0024*/ 	.byte	0x00, 0xf0, 0x11, 0x00


	//----- nvinfo : EIATTR_KPARAM_INFO
	.align		4
.L_59:
        /*0028*/ 	.byte	0x04, 0x17
        /*002a*/ 	.short	(.L_61 - .L_60)
.L_60:
        /*002c*/ 	.word	0x00000000
        /*0030*/ 	.short	0x0002
        /*0032*/ 	.short	0x0010
        /*0034*/ 	.byte	0x00, 0xf5, 0x21, 0x00


	//----- nvinfo : EIATTR_KPARAM_INFO
	.align		4
.L_61:
        /*0038*/ 	.byte	0x04, 0x17
        /*003a*/ 	.short	(.L_63 - .L_62)
.L_62:
        /*003c*/ 	.word	0x00000000
        /*0040*/ 	.short	0x0001
        /*0042*/ 	.short	0x0008
        /*0044*/ 	.byte	0x00, 0xf5, 0x21, 0x00


	//----- nvinfo : EIATTR_KPARAM_INFO
	.align		4
.L_63:
        /*0048*/ 	.byte	0x04, 0x17
        /*004a*/ 	.short	(.L_65 - .L_64)
.L_64:
        /*004c*/ 	.word	0x00000000
        /*0050*/ 	.short	0x0000
        /*0052*/ 	.short	0x0000
        /*0054*/ 	.byte	0x00, 0xf5, 0x21, 0x00


	//----- nvinfo : EIATTR_SPARSE_MMA_MASK
	.align		4
.L_65:
        /*0058*/ 	.byte	0x03, 0x50
        /*005a*/ 	.short	0x0000


	//----- nvinfo : EIATTR_MAXREG_COUNT
	.align		4
        /*005c*/ 	.byte	0x03, 0x1b
        /*005e*/ 	.short	0x00ff


	//----- nvinfo : EIATTR_MERCURY_ISA_VERSION
	.align		4
        /*0060*/ 	.byte	0x03, 0x5f
        /*0062*/ 	.short	0x0101


	//----- nvinfo : EIATTR_COOP_GROUP_MASK_REGIDS
	.align		4
        /*0064*/ 	.byte	0x04, 0x29
        /*0066*/ 	.short	(.L_67 - .L_66)


	//   ....[0]....
.L_66:
        /*0068*/ 	.word	0xffffffff


	//   ....[1]....
        /*006c*/ 	.word	0xffffffff


	//   ....[2]....
        /*0070*/ 	.word	0xffffffff


	//   ....[3]....
        /*0074*/ 	.word	0xffffffff


	//   ....[4]....
        /*0078*/ 	.word	0xffffffff


	//----- nvinfo : EIATTR_COOP_GROUP_INSTR_OFFSETS
	.align		4
.L_67:
        /*007c*/ 	.byte	0x04, 0x28
        /*007e*/ 	.short	(.L_69 - .L_68)


	//   ....[0]....
.L_68:
        /*0080*/ 	.word	0x00000f00


	//   ....[1]....
        /*0084*/ 	.word	0x00000f30


	//   ....[2]....
        /*0088*/ 	.word	0x00000f50


	//   ....[3]....
        /*008c*/ 	.word	0x00000f70


	//   ....[4]....
        /*0090*/ 	.word	0x00000f90


	//----- nvinfo : EIATTR_VRC_CTA_INIT_COUNT
	.align		4
.L_69:
        /*0094*/ 	.byte	0x02, 0x4a
	.zero		1
	.zero		1


	//----- nvinfo : EIATTR_EXIT_INSTR_OFFSETS
	.align		4
        /*0098*/ 	.byte	0x04, 0x1c
        /*009a*/ 	.short	(.L_71 - .L_70)


	//   ....[0]....
.L_70:
        /*009c*/ 	.word	0x00000070


	//   ....[1]....
        /*00a0*/ 	.word	0x00000fa0


	//   ....[2]....
        /*00a4*/ 	.word	0x00000ff0


	//----- nvinfo : EIATTR_CBANK_PARAM_SIZE
	.align		4
.L_71:
        /*00a8*/ 	.byte	0x03, 0x19
        /*00aa*/ 	.short	0x0020


	//----- nvinfo : EIATTR_PARAM_CBANK
	.align		4
        /*00ac*/ 	.byte	0x04, 0x0a
        /*00ae*/ 	.short	(.L_73 - .L_72)
	.align		4
.L_72:
        /*00b0*/ 	.word	index@(.nv.constant0._Z17sgemv_k128_float4ILi32ELi256EEvPfS0_S0_ii)
        /*00b4*/ 	.short	0x0380
        /*00b6*/ 	.short	0x0020


	//----- nvinfo : EIATTR_SW_WAR
	.align		4
.L_73:
        /*00b8*/ 	.byte	0x04, 0x36
        /*00ba*/ 	.short	(.L_75 - .L_74)
.L_74:
        /*00bc*/ 	.word	0x00000008
.L_75:


//--------------------- .nv.info._Z9sgemv_k32ILi32ELi256EEvPfS0_S0_ii --------------------------
	.section	.nv.info._Z9sgemv_k32ILi32ELi256EEvPfS0_S0_ii,"",@"SHT_CUDA_INFO"
	.sectionflags	@""
	.align	4


	//----- nvinfo : EIATTR_CUDA_API_VERSION
	.align		4
        /*0000*/ 	.byte	0x04, 0x37
        /*0002*/ 	.short	(.L_77 - .L_76)
.L_76:
        /*0004*/ 	.word	0x00000082


	//----- nvinfo : EIATTR_KPARAM_INFO
	.align		4
.L_77:
        /*0008*/ 	.byte	0x04, 0x17
        /*000a*/ 	.short	(.L_79 - .L_78)
.L_78:
        /*000c*/ 	.word	0x00000000
        /*0010*/ 	.short	0x0004
        /*0012*/ 	.short	0x001c
        /*0014*/ 	.byte	0x00, 0xf0, 0x11, 0x00


	//----- nvinfo : EIATTR_KPARAM_INFO
	.align		4
.L_79:
        /*0018*/ 	.byte	0x04, 0x17
        /*001a*/ 	.short	(.L_81 - .L_80)
.L_80:
        /*001c*/ 	.word	0x00000000
        /*0020*/ 	.short	0x0003
        /*0022*/ 	.short	0x0018
        /*0024*/ 	.byte	0x00, 0xf0, 0x11, 0x00


	//----- nvinfo : EIATTR_KPARAM_INFO
	.align		4
.L_81:
        /*0028*/ 	.byte	0x04, 0x17
        /*002a*/ 	.short	(.L_83 - .L_82)
.L_82:
        /*002c*/ 	.word	0x00000000
        /*0030*/ 	.short	0x0002
        /*0032*/ 	.short	0x0010
        /*0034*/ 	.byte	0x00, 0xf5, 0x21, 0x00


	//----- nvinfo : EIATTR_KPARAM_INFO
	.align		4
.L_83:
        /*0038*/ 	.byte	0x04, 0x17
        /*003a*/ 	.short	(.L_85 - .L_84)
.L_84:
        /*003c*/ 	.word	0x00000000
        /*0040*/ 	.short	0x0001
        /*0042*/ 	.short	0x0008
        /*0044*/ 	.byte	0x00, 0xf5, 0x21, 0x00


	//----- nvinfo : EIATTR_KPARAM_INFO
	.align		4
.L_85:
        /*0048*/ 	.byte	0x04, 0x17
        /*004a*/ 	.short	(.L_87 - .L_86)
.L_86:
        /*004c*/ 	.word	0x00000000
        /*0050*/ 	.short	0x0000
        /*0052*/ 	.short	0x0000
        /*0054*/ 	.byte	0x00, 0xf5, 0x21, 0x00


	//----- nvinfo : EIATTR_SPARSE_MMA_MASK
	.align		4
.L_87:
        /*0058*/ 	.byte	0x03, 0x50
        /*005a*/ 	.short	0x0000


	//----- nvinfo : EIATTR_MAXREG_COUNT
	.align		4
        /*005c*/ 	.byte	0x03, 0x1b
        /*005e*/ 	.short	0x00ff


	//----- nvinfo : EIATTR_MERCURY_ISA_VERSION
	.align		4
        /*0060*/ 	.byte	0x03, 0x5f
        /*0062*/ 	.short	0x0101


	//----- nvinfo : EIATTR_COOP_GROUP_MASK_REGIDS
	.align		4
        /*0064*/ 	.byte	0x04, 0x29
        /*0066*/ 	.short	(.L_89 - .L_88)


	//   ....[0]....
.L_88:
        /*0068*/ 	.word	0xffffffff


	//   ....[1]....
        /*006c*/ 	.word	0xffffffff


	//   ....[2]....
        /*0070*/ 	.word	0xffffffff


	//   ....[3]....
        /*0074*/ 	.word	0xffffffff


	//   ....[4]....
        /*0078*/ 	.word	0xffffffff


	//----- nvinfo : EIATTR_COOP_GROUP_INSTR_OFFSETS
	.align		4
.L_89:
        /*007c*/ 	.byte	0x04, 0x28
        /*007e*/ 	.short	(.L_91 - .L_90)


	//   ....[0]....
.L_90:
        /*0080*/ 	.word	0x00000af0


	//   ....[1]....
        /*0084*/ 	.word	0x00000b20


	//   ....[2]....
        /*0088*/ 	.word	0x00000b40


	//   ....[3]....
        /*008c*/ 	.word	0x00000b60


	//   ....[4]....
        /*0090*/ 	.word	0x00000b80


	//----- nvinfo : EIATTR_VRC_CTA_INIT_COUNT
	.align		4
.L_91:
        /*0094*/ 	.byte	0x02, 0x4a
	.zero		1
	.zero		1


	//----- nvinfo : EIATTR_EXIT_INSTR_OFFSETS
	.align		4
        /*0098*/ 	.byte	0x04, 0x1c
        /*009a*/ 	.short	(.L_93 - .L_92)


	//   ....[0]....
.L_92:
        /*009c*/ 	.word	0x00000070


	//   ....[1]....
        /*00a0*/ 	.word	0x00000b90


	//   ....[2]....
        /*00a4*/ 	.word	0x00000be0


	//----- nvinfo : EIATTR_CBANK_PARAM_SIZE
	.align		4
.L_93:
        /*00a8*/ 	.byte	0x03, 0x19
        /*00aa*/ 	.short	0x0020


	//----- nvinfo : EIATTR_PARAM_CBANK
	.align		4
        /*00ac*/ 	.byte	0x04, 0x0a
        /*00ae*/ 	.short	(.L_95 - .L_94)
	.align		4
.L_94:
        /*00b0*/ 	.word	index@(.nv.constant0._Z9sgemv_k32ILi32ELi256EEvPfS0_S0_ii)
        /*00b4*/ 	.short	0x0380
        /*00b6*/ 	.short	0x0020


	//----- nvinfo : EIATTR_SW_WAR
	.align		4
.L_95:
        /*00b8*/ 	.byte	0x04, 0x36
        /*00ba*/ 	.short	(.L_97 - .L_96)
.L_96:
        /*00bc*/ 	.word	0x00000008
.L_97:


//--------------------- .nv.info._Z9sgemv_k16ILi32ELi256EEvPfS0_S0_ii --------------------------
	.section	.nv.info._Z9sgemv_k16ILi32ELi256EEvPfS0_S0_ii,"",@"SHT_CUDA_INFO"
	.sectionflags	@""
	.align	4


	//----- nvinfo : EIATTR_CUDA_API_VERSION
	.align		4
        /*0000*/ 	.byte	0x04, 0x37
        /*0002*/ 	.short	(.L_99 - .L_98)
.L_98:
        /*0004*/ 	.word	0x00000082


	//----- nvinfo : EIATTR_KPARAM_INFO
	.align		4
.L_99:
        /*0008*/ 	.byte	0x04, 0x17
        /*000a*/ 	.short	(.L_101 - .L_100)
.L_100:
        /*000c*/ 	.word	0x00000000
        /*0010*/ 	.short	0x0004
        /*0012*/ 	.short	0x001c
        /*0014*/ 	.byte	0x00, 0xf0, 0x11, 0x00


	//----- nvinfo : EIATTR_KPARAM_INFO
	.align		4
.L_101:
        /*0018*/ 	.byte	0x04, 0x17
        /*001a*/ 	.short	(.L_103 - .L_102)
.L_102:
        /*001c*/ 	.word	0x00000000
        /*0020*/ 	.short	0x0003
        /*0022*/ 	.short	0x0018
        /*0024*/ 	.byte	0x00, 0xf0, 0x11, 0x00


	//----- nvinfo : EIATTR_KPARAM_INFO
	.align		4
.L_103:
        /*0028*/ 	.byte	0x04, 0x17
        /*002a*/ 	.short	(.L_105 - .L_104)
.L_104:
        /*002c*/ 	.word	0x00000000
        /*0030*/ 	.short	0x0002
        /*0032*/ 	.short	0x0010
        /*0034*/ 	.byte	0x00, 0xf5, 0x21, 0x00


	//----- nvinfo : EIATTR_KPARAM_INFO
	.align		4
.L_105:
        /*0038*/ 	.byte	0x04, 0x17
        /*003a*/ 	.short	(.L_107 - .L_106)
.L_106:
        /*003c*/ 	.word	0x00000000
        /*0040*/ 	.short	0x0001
        /*0042*/ 	.short	0x0008
        /*0044*/ 	.byte	0x00, 0xf5, 0x21, 0x00


	//----- nvinfo : EIATTR_KPARAM_INFO
	.align		4
.L_107:
        /*0048*/ 	.byte	0x04, 0x17
        /*004a*/ 	.short	(.L_109 - .L_108)
.L_108:
        /*004c*/ 	.word	0x00000000
        /*0050*/ 	.short	0x0000
        /*0052*/ 	.short	0x0000
        /*0054*/ 	.byte	0x00, 0xf5, 0x21, 0x00


	//----- nvinfo : EIATTR_SPARSE_MMA_MASK
	.align		4
.L_109:
        /*0058*/ 	.byte	0x03, 0x50
        /*005a*/ 	.short	0x0000


	//----- nvinfo : EIATTR_MAXREG_COUNT
	.align		4
        /*005c*/ 	.byte	0x03, 0x1b
        /*005e*/ 	.short	0x00ff


	//----- nvinfo : EIATTR_MERCURY_ISA_VERSION
	.align		4
        /*0060*/ 	.byte	0x03, 0x5f
        /*0062*/ 	.short	0x0101


	//----- nvinfo : EIATTR_COOP_GROUP_MASK_REGIDS
	.align		4
        /*0064*/ 	.byte	0x04, 0x29
        /*0066*/ 	.short	(.L_111 - .L_110)


	//   ....[0]....
.L_110:
        /*0068*/ 	.word	0xffffffff


	//   ....[1]....
        /*006c*/ 	.word	0xffffffff


	//   ....[2]....
        /*0070*/ 	.word	0xffffffff


	//   ....[3]....
        /*0074*/ 	.word	0xffffffff


	//----- nvinfo : EIATTR_COOP_GROUP_INSTR_OFFSETS
	.align		4
.L_111:
        /*0078*/ 	.byte	0x04, 0x28
        /*007a*/ 	.short	(.L_113 - .L_112)


	//   ....[0]....
.L_112:
        /*007c*/ 	.word	0x00000180


	//   ....[1]....
        /*0080*/ 	.word	0x000001a0


	//   ....[2]....
        /*0084*/ 	.word	0x000001c0


	//   ....[3]....
        /*0088*/ 	.word	0x000001e0


	//----- nvinfo : EIATTR_VRC_CTA_INIT_COUNT
	.align		4
.L_113:
        /*008c*/ 	.byte	0x02, 0x4a
	.zero		1
	.zero		1


	//----- nvinfo : EIATTR_EXIT_INSTR_OFFSETS
	.align		4
        /*0090*/ 	.byte	0x04, 0x1c
        /*0092*/ 	.short	(.L_115 - .L_114)


	//   ....[0]....
.L_114:
        /*0094*/ 	.word	0x00000070


	//   ....[1]....
        /*0098*/ 	.word	0x000001f0


	//   ....[2]....
        /*009c*/ 	.word	0x00000240


	//----- nvinfo : EIATTR_CBANK_PARAM_SIZE
	.align		4
.L_115:
        /*00a0*/ 	.byte	0x03, 0x19
        /*00a2*/ 	.short	0x0020


	//----- nvinfo : EIATTR_PARAM_CBANK
	.align		4
        /*00a4*/ 	.byte	0x04, 0x0a
        /*00a6*/ 	.short	(.L_117 - .L_116)
	.align		4
.L_116:
        /*00a8*/ 	.word	index@(.nv.constant0._Z9sgemv_k16ILi32ELi256EEvPfS0_S0_ii)
        /*00ac*/ 	.short	0x0380
        /*00ae*/ 	.short	0x0020


	//----- nvinfo : EIATTR_SW_WAR
	.align		4
.L_117:
        /*00b0*/ 	.byte	0x04, 0x36
        /*00b2*/ 	.short	(.L_119 - .L_118)
.L_118:
        /*00b4*/ 	.word	0x00000008
.L_119:


//--------------------- .nv.info._Z17sgemv_k128_float4ILi32ELi128EEvPfS0_S0_ii --------------------------
	.section	.nv.info._Z17sgemv_k128_float4ILi32ELi128EEvPfS0_S0_ii,"",@"SHT_CUDA_INFO"
	.sectionflags	@""
	.align	4


	//----- nvinfo : EIATTR_CUDA_API_VERSION
	.align		4
        /*0000*/ 	.byte	0x04, 0x37
        /*0002*/ 	.short	(.L_121 - .L_120)
.L_120:
        /*0004*/ 	.word	0x00000082


	//----- nvinfo : EIATTR_KPARAM_INFO
	.align		4
.L_121:
        /*0008*/ 	.byte	0x04, 0x17
        /*000a*/ 	.short	(.L_123 - .L_122)
.L_122:
        /*000c*/ 	.word	0x00000000
        /*0010*/ 	.short	0x0004
        /*0012*/ 	.short	0x001c
        /*0014*/ 	.byte	0x00, 0xf0, 0x11, 0x00


	//----- nvinfo : EIATTR_KPARAM_INFO
	.align		4
.L_123:
        /*0018*/ 	.byte	0x04, 0x17
        /*001a*/ 	.short	(.L_125 - .L_124)
.L_124:
        /*001c*/ 	.word	0x00000000
        /*0020*/ 	.short	0x0003
        /*0022*/ 	.short	0x0018
        /*0024*/ 	.byte	0x00, 0xf0, 0x11, 0x00


	//----- nvinfo : EIATTR_KPARAM_INFO
	.align		4
.L_125:
        /*0028*/ 	.byte	0x04, 0x17
        /*002a*/ 	.short	(.L_127 - .L_126)
.L_126:
        /*002c*/ 	.word	0x00000000
        /*0030*/ 	.short	0x0002
        /*0032*/ 	.short	0x0010
        /*0034*/ 	.byte	0x00, 0xf5, 0x21, 0x00


	//----- nvinfo : EIATTR_KPARAM_INFO
	.align		4
.L_127:
        /*0038*/ 	.byte	0x04, 0x17
        /*003a*/ 	.short	(.L_129 - .L_128)
.L_128:
        /*003c*/ 	.word	0x00000000
        /*0040*/ 	.short	0x0001
        /*0042*/ 	.short	0x0008
        /*0044*/ 	.byte	0x00, 0xf5, 0x21, 0x00


	//----- nvinfo : EIATTR_KPARAM_INFO
	.align		4
.L_129:
        /*0048*/ 	.byte	0x04, 0x17
        /*004a*/ 	.short	(.L_131 - .L_130)
.L_130:
        /*004c*/ 	.word	0x00000000
        /*0050*/ 	.short	0x0000
        /*0052*/ 	.short	0x0000
        /*0054*/ 	.byte	0x00, 0xf5, 0x21, 0x00


	//----- nvinfo : EIATTR_SPARSE_MMA_MASK
	.align		4
.L_131:
        /*0058*/ 	.byte	0x03, 0x50
        /*005a*/ 	.short	0x0000


	//----- nvinfo : EIATTR_MAXREG_COUNT
	.align		4
        /*005c*/ 	.byte	0x03, 0x1b
        /*005e*/ 	.short	0x00ff


	//----- nvinfo : EIATTR_MERCURY_ISA_VERSION
	.align		4
        /*0060*/ 	.byte	0x03, 0x5f
        /*0062*/ 	.short	0x0101


	//----- nvinfo : EIATTR_COOP_GROUP_MASK_REGIDS
	.align		4
        /*0064*/ 	.byte	0x04, 0x29
        /*0066*/ 	.short	(.L_133 - .L_132)


	//   ....[0]....
.L_132:
        /*0068*/ 	.word	0xffffffff


	//   ....[1]....
        /*006c*/ 	.word	0xffffffff


	//   ....[2]....
        /*0070*/ 	.word	0xffffffff


	//   ....[3]....
        /*0074*/ 	.word	0xffffffff


	//   ....[4]....
        /*0078*/ 	.word	0xffffffff


	//----- nvinfo : EIATTR_COOP_GROUP_INSTR_OFFSETS
	.align		4
.L_133:
        /*007c*/ 	.byte	0x04, 0x28
        /*007e*/ 	.short	(.L_135 - .L_134)


	//   ....[0]....
.L_134:
        /*0080*/ 	.word	0x00000f00


	//   ....[1]....
        /*0084*/ 	.word	0x00000f30


	//   ....[2]....
        /*0088*/ 	.word	0x00000f50


	//   ....[3]....
        /*008c*/ 	.word	0x00000f70


	//   ....[4]....
        /*0090*/ 	.word	0x00000f90


	//----- nvinfo : EIATTR_VRC_CTA_INIT_COUNT
	.align		4
.L_135:
        /*0094*/ 	.byte	0x02, 0x4a
	.zero		1
	.zero		1


	//----- nvinfo : EIATTR_EXIT_INSTR_OFFSETS
	.align		4
        /*0098*/ 	.byte	0x04, 0x1c
        /*009a*/ 	.short	(.L_137 - .L_136)


	//   ....[0]....
.L_136:
        /*009c*/ 	.word	0x00000070


	//   ....[1]....
        /*00a0*/ 	.word	0x00000fa0


	//   ....[2]....
        /*00a4*/ 	.word	0x00000ff0


	//----- nvinfo : EIATTR_CBANK_PARAM_SIZE
	.align		4
.L_137:
        /*00a8*/ 	.byte	0x03, 0x19
        /*00aa*/ 	.short	0x0020


	//----- nvinfo : EIATTR_PARAM_CBANK
	.align		4
        /*00ac*/ 	.byte	0x04, 0x0a
        /*00ae*/ 	.short	(.L_139 - .L_138)
	.align		4
.L_138:
        /*00b0*/ 	.word	index@(.nv.constant0._Z17sgemv_k128_float4ILi32ELi128EEvPfS0_S0_ii)
        /*00b4*/ 	.short	0x0380
        /*00b6*/ 	.short	0x0020


	//----- nvinfo : EIATTR_SW_WAR
	.align		4
.L_139:
        /*00b8*/ 	.byte	0x04, 0x36
        /*00ba*/ 	.short	(.L_141 - .L_140)
.L_140:
        /*00bc*/ 	.word	0x00000008
.L_141:


//--------------------- .nv.info._Z9sgemv_k32ILi32ELi128EEvPfS0_S0_ii --------------------------
	.section	.nv.info._Z9sgemv_k32ILi32ELi128EEvPfS0_S0_ii,"",@"SHT_CUDA_INFO"
	.sectionflags	@""
	.align	4


	//----- nvinfo : EIATTR_CUDA_API_VERSION
	.align		4
        /*0000*/ 	.byte	0x04, 0x37
        /*0002*/ 	.short	(.L_143 - .L_142)
.L_142:
        /*0004*/ 	.word	0x00000082


	//----- nvinfo : EIATTR_KPARAM_INFO
	.align		4
.L_143:
        /*0008*/ 	.byte	0x04, 0x17
        /*000a*/ 	.short	(.L_145 - .L_144)
.L_144:
        /*000c*/ 	.word	0x00000000
        /*0010*/ 	.short	0x0004
        /*0012*/ 	.short	0x001c
        /*0014*/ 	.byte	0x00, 0xf0, 0x11, 0x00


	//----- nvinfo : EIATTR_KPARAM_INFO
	.align		4
.L_145:
        /*0018*/ 	.byte	0x04, 0x17
        /*001a*/ 	.short	(.L_147 - .L_146)
.L_146:
        /*001c*/ 	.word	0x00000000
        /*0020*/ 	.short	0x0003
        /*0022*/ 	.short	0x0018
        /*0024*/ 	.byte	0x00, 0xf0, 0x11, 0x00


	//----- nvinfo : EIATTR_KPARAM_INFO
	.align		4
.L_147:
        /*0028*/ 	.byte	0x04, 0x17
        /*002a*/ 	.short	(.L_149 - .L_148)
.L_148:
        /*002c*/ 	.word	0x00000000
        /*0030*/ 	.short	0x0002
        /*0032*/ 	.short	0x0010
        /*0034*/ 	.byte	0x00, 0xf5, 0x21, 0x00


	//----- nvinfo : EIATTR_KPARAM_INFO
	.align		4
.L_149:
        /*0038*/ 	.byte	0x04, 0x17
        /*003a*/ 	.short	(.L_151 - .L_150)
.L_150:
        /*003c*/ 	.word	0x00000000
        /*0040*/ 	.short	0x0001
        /*0042*/ 	.short	0x0008
        /*0044*/ 	.byte	0x00, 0xf5, 0x21, 0x00


	//----- nvinfo : EIATTR_KPARAM_INFO
	.align		4
.L_151:
        /*0048*/ 	.byte	0x04, 0x17
        /*004a*/ 	.short	(.L_153 - .L_152)
.L_152:
        /*004c*/ 	.word	0x00000000
        /*0050*/ 	.short	0x0000
        /*0052*/ 	.short	0x0000
        /*0054*/ 	.byte	0x00, 0xf5, 0x21, 0x00


	//----- nvinfo : EIATTR_SPARSE_MMA_MASK
	.align		4
.L_153:
        /*0058*/ 	.byte	0x03, 0x50
        /*005a*/ 	.short	0x0000


	//----- nvinfo : EIATTR_MAXREG_COUNT
	.align		4
        /*005c*/ 	.byte	0x03, 0x1b
        /*005e*/ 	.short	0x00ff


	//----- nvinfo : EIATTR_MERCURY_ISA_VERSION
	.align		4
        /*0060*/ 	.byte	0x03, 0x5f
        /*0062*/ 	.short	0x0101


	//----- nvinfo : EIATTR_COOP_GROUP_MASK_REGIDS
	.align		4
        /*0064*/ 	.byte	0x04, 0x29
        /*0066*/ 	.short	(.L_155 - .L_154)


	//   ....[0]....
.L_154:
        /*0068*/ 	.word	0xffffffff


	//   ....[1]....
        /*006c*/ 	.word	0xffffffff


	//   ....[2]....
        /*0070*/ 	.word	0xffffffff


	//   ....[3]....
        /*0074*/ 	.word	0xffffffff


	//   ....[4]....
        /*0078*/ 	.word	0xffffffff


	//----- nvinfo : EIATTR_COOP_GROUP_INSTR_OFFSETS
	.align		4
.L_155:
        /*007c*/ 	.byte	0x04, 0x28
        /*007e*/ 	.short	(.L_157 - .L_156)


	//   ....[0]....
.L_156:
        /*0080*/ 	.word	0x00000af0


	//   ....[1]....
        /*0084*/ 	.word	0x00000b20


	//   ....[2]....
        /*0088*/ 	.word	0x00000b40


	//   ....[3]....
        /*008c*/ 	.word	0x00000b60


	//   ....[4]....
        /*0090*/ 	.word	0x00000b80


	//----- nvinfo : EIATTR_VRC_CTA_INIT_COUNT
	.align		4
.L_157:
        /*0094*/ 	.byte	0x02, 0x4a
	.zero		1
	.zero		1


	//----- nvinfo : EIATTR_EXIT_INSTR_OFFSETS
	.align		4
        /*0098*/ 	.byte	0x04, 0x1c
        /*009a*/ 	.short	(.L_159 - .L_158)


	//   ....[0]....
.L_158:
        /*009c*/ 	.word	0x00000070


	//   ....[1]....
        /*00a0*/ 	.word	0x00000b90


	//   ....[2]....
        /*00a4*/ 	.word	0x00000be0


	//----- nvinfo : EIATTR_CBANK_PARAM_SIZE
	.align		4
.L_159:
        /*00a8*/ 	.byte	0x03, 0x19
        /*00aa*/ 	.short	0x0020


	//----- nvinfo : EIATTR_PARAM_CBANK
	.align		4
        /*00ac*/ 	.byte	0x04, 0x0a
        /*00ae*/ 	.short	(.L_161 - .L_160)
	.align		4
.L_160:
        /*00b0*/ 	.word	index@(.nv.constant0._Z9sgemv_k32ILi32ELi128EEvPfS0_S0_ii)
        /*00b4*/ 	.short	0x0380
        /*00b6*/ 	.short	0x0020


	//----- nvinfo : EIATTR_SW_WAR
	.align		4
.L_161:
        /*00b8*/ 	.byte	0x04, 0x36
        /*00ba*/ 	.short	(.L_163 - .L_162)
.L_162:
        /*00bc*/ 	.word	0x00000008
.L_163:


//--------------------- .nv.info._Z9sgemv_k16ILi32ELi128EEvPfS0_S0_ii --------------------------
	.section	.nv.info._Z9sgemv_k16ILi32ELi128EEvPfS0_S0_ii,"",@"SHT_CUDA_INFO"
	.sectionflags	@""
	.align	4


	//----- nvinfo : EIATTR_CUDA_API_VERSION
	.align		4
        /*0000*/ 	.byte	0x04, 0x37
        /*0002*/ 	.short	(.L_165 - .L_164)
.L_164:
        /*0004*/ 	.word	0x00000082


	//----- nvinfo : EIATTR_KPARAM_INFO
	.align		4
.L_165:
        /*0008*/ 	.byte	0x04, 0x17
        /*000a*/ 	.short	(.L_167 - .L_166)
.L_166:
        /*000c*/ 	.word	0x00000000
        /*0010*/ 	.short	0x0004
        /*0012*/ 	.short	0x001c
        /*0014*/ 	.byte	0x00, 0xf0, 0x11, 0x00


	//----- nvinfo : EIATTR_KPARAM_INFO
	.align		4
.L_167:
        /*0018*/ 	.byte	0x04, 0x17
        /*001a*/ 	.short	(.L_169 - .L_168)
.L_168:
        /*001c*/ 	.word	0x00000000
        /*0020*/ 	.short	0x0003
        /*0022*/ 	.short	0x0018
        /*0024*/ 	.byte	0x00, 0xf0, 0x11, 0x00


	//----- nvinfo : EIATTR_KPARAM_INFO
	.align		4
.L_169:
        /*0028*/ 	.byte	0x04, 0x17
        /*002a*/ 	.short	(.L_171 - .L_170)
.L_170:
        /*002c*/ 	.word	0x00000000
        /*0030*/ 	.short	0x0002
        /*0032*/ 	.short	0x0010
        /*0034*/ 	.byte	0x00, 0xf5, 0x21, 0x00


	//----- nvinfo : EIATTR_KPARAM_INFO
	.align		4
.L_171:
        /*0038*/ 	.byte	0x04, 0x17
        /*003a*/ 	.short	(.L_173 - .L_172)
.L_172:
        /*003c*/ 	.word	0x00000000
        /*0040*/ 	.short	0x0001
        /*0042*/ 	.short	0x0008
        /*0044*/ 	.byte	0x00, 0xf5, 0x21, 0x00


	//----- nvinfo : EIATTR_KPARAM_INFO
	.align		4
.L_173:
        /*0048*/ 	.byte	0x04, 0x17
        /*004a*/ 	.short	(.L_175 - .L_174)
.L_174:
        /*004c*/ 	.word	0x00000000
        /*0050*/ 	.short	0x0000
        /*0052*/ 	.short	0x0000
        /*0054*/ 	.byte	0x00, 0xf5, 0x21, 0x00


	//----- nvinfo : EIATTR_SPARSE_MMA_MASK
	.align		4
.L_175:
        /*0058*/ 	.byte	0x03, 0x50
        /*005a*/ 	.short	0x0000


	//----- nvinfo : EIATTR_MAXREG_COUNT
	.align		4
        /*005c*/ 	.byte	0x03, 0x1b
        /*005e*/ 	.short	0x00ff


	//----- nvinfo : EIATTR_MERCURY_ISA_VERSION
	.align		4
        /*0060*/ 	.byte	0x03, 0x5f
        /*0062*/ 	.short	0x0101


	//----- nvinfo : EIATTR_COOP_GROUP_MASK_REGIDS
	.align		4
        /*0064*/ 	.byte	0x04, 0x29
        /*0066*/ 	.short	(.L_177 - .L_176)


	//   ....[0]....
.L_176:
        /*0068*/ 	.word	0xffffffff


	//   ....[1]....
        /*006c*/ 	.word	0xffffffff


	//   ....[2]....
        /*0070*/ 	.word	0xffffffff


	//   ....[3]....
        /*0074*/ 	.word	0xffffffff


	//----- nvinfo : EIATTR_COOP_GROUP_INSTR_OFFSETS
	.align		4
.L_177:
        /*0078*/ 	.byte	0x04, 0x28
        /*007a*/ 	.short	(.L_179 - .L_178)


	//   ....[0]....
.L_178:
        /*007c*/ 	.word	0x00000180


	//   ....[1]....
        /*0080*/ 	.word	0x000001a0


	//   ....[2]....
        /*0084*/ 	.word	0x000001c0


	//   ....[3]....
        /*0088*/ 	.word	0x000001e0


	//----- nvinfo : EIATTR_VRC_CTA_INIT_COUNT
	.align		4
.L_179:
        /*008c*/ 	.byte	0x02, 0x4a
	.zero		1
	.zero		1


	//----- nvinfo : EIATTR_EXIT_INSTR_OFFSETS
	.align		4
        /*0090*/ 	.byte	0x04, 0x1c
        /*0092*/ 	.short	(.L_181 - .L_180)


	//   ....[0]....
.L_180:
        /*0094*/ 	.word	0x00000070


	//   ....[1]....
        /*0098*/ 	.word	0x000001f0


	//   ....[2]....
        /*009c*/ 	.word	0x00000240


	//----- nvinfo : EIATTR_CBANK_PARAM_SIZE
	.align		4
.L_181:
        /*00a0*/ 	.byte	0x03, 0x19
        /*00a2*/ 	.short	0x0020


	//----- nvinfo : EIATTR_PARAM_CBANK
	.align		4
        /*00a4*/ 	.byte	0x04, 0x0a
        /*00a6*/ 	.short	(.L_183 - .L_182)
	.align		4
.L_182:
        /*00a8*/ 	.word	index@(.nv.constant0._Z9sgemv_k16ILi32ELi128EEvPfS0_S0_ii)
        /*00ac*/ 	.short	0x0380
        /*00ae*/ 	.short	0x0020


	//----- nvinfo : EIATTR_SW_WAR
	.align		4
.L_183:
        /*00b0*/ 	.byte	0x04, 0x36
        /*00b2*/ 	.short	(.L_185 - .L_184)
.L_184:
        /*00b4*/ 	.word	0x00000008
.L_185:


//--------------------- .nv.info._Z17sgemv_k128_float4ILi32ELi96EEvPfS0_S0_ii --------------------------
	.section	.nv.info._Z17sgemv_k128_float4ILi32ELi96EEvPfS0_S0_ii,"",@"SHT_CUDA_INFO"
	.sectionflags	@""
	.align	4


	//----- nvinfo : EIATTR_CUDA_API_VERSION
	.align		4
        /*0000*/ 	.byte	0x04, 0x37
        /*0002*/ 	.short	(.L_187 - .L_186)
.L_186:
        /*0004*/ 	.word	0x00000082


	//----- nvinfo : EIATTR_KPARAM_INFO
	.align		4
.L_187:
        /*0008*/ 	.byte	0x04, 0x17
        /*000a*/ 	.short	(.L_189 - .L_188)
.L_188:
        /*000c*/ 	.word	0x00000000
        /*0010*/ 	.short	0x0004
        /*0012*/ 	.short	0x001c
        /*0014*/ 	.byte	0x00, 0xf0, 0x11, 0x00


	//----- nvinfo : EIATTR_KPARAM_INFO
	.align		4
.L_189:
        /*0018*/ 	.byte	0x04, 0x17
        /*001a*/ 	.short	(.L_191 - .L_190)
.L_190:
        /*001c*/ 	.word	0x00000000
        /*0020*/ 	.short	0x0003
        /*0022*/ 	.short	0x0018
        /*0024*/ 	.byte	0x00, 0xf0, 0x11, 0x00


	//----- nvinfo : EIATTR_KPARAM_INFO
	.align		4
.L_191:
        /*0028*/ 	.byte	0x04, 0x17
        /*002a*/ 	.short	(.L_193 - .L_192)
.L_192:
        /*002c*/ 	.word	0x00000000
        /*0030*/ 	.short	0x0002
        /*0032*/ 	.short	0x0010
        /*0034*/ 	.byte	0x00, 0xf5, 0x21, 0x00


	//----- nvinfo : EIATTR_KPARAM_INFO
	.align		4
.L_193:
        /*0038*/ 	.byte	0x04, 0x17
        /*003a*/ 	.short	(.L_195 - .L_194)
.L_194:
        /*003c*/ 	.word	0x00000000
        /*0040*/ 	.short	0x0001
        /*0042*/ 	.short	0x0008
        /*0044*/ 	.byte	0x00, 0xf5, 0x21, 0x00


	//----- nvinfo : EIATTR_KPARAM_INFO
	.align		4
.L_195:
        /*0048*/ 	.byte	0x04, 0x17
        /*004a*/ 	.short	(.L_197 - .L_196)
.L_196:
        /*004c*/ 	.word	0x00000000
        /*0050*/ 	.short	0x0000
        /*0052*/ 	.short	0x0000
        /*0054*/ 	.byte	0x00, 0xf5, 0x21, 0x00


	//----- nvinfo : EIATTR_SPARSE_MMA_MASK
	.align		4
.L_197:
        /*0058*/ 	.byte	0x03, 0x50
        /*005a*/ 	.short	0x0000


	//----- nvinfo : EIATTR_MAXREG_COUNT
	.align		4
        /*005c*/ 	.byte	0x03, 0x1b
        /*005e*/ 	.short	0x00ff


	//----- nvinfo : EIATTR_MERCURY_ISA_VERSION
	.align		4
        /*0060*/ 	.byte	0x03, 0x5f
        /*0062*/ 	.short	0x0101


	//----- nvinfo : EIATTR_COOP_GROUP_MASK_REGIDS
	.align		4
        /*0064*/ 	.byte	0x04, 0x29
        /*0066*/ 	.short	(.L_199 - .L_198)


	//   ....[0]....
.L_198:
        /*0068*/ 	.word	0xffffffff


	//   ....[1]....
        /*006c*/ 	.word	0xffffffff


	//   ....[2]....
        /*0070*/ 	.word	0xffffffff


	//   ....[3]....
        /*0074*/ 	.word	0xffffffff


	//   ....[4]....
        /*0078*/ 	.word	0xffffffff


	//----- nvinfo : EIATTR_COOP_GROUP_INSTR_OFFSETS
	.align		4
.L_199:
        /*007c*/ 	.byte	0x04, 0x28
        /*007e*/ 	.short	(.L_201 - .L_200)


	//   ....[0]....
.L_200:
        /*0080*/ 	.word	0x00000f00


	//   ....[1]....
        /*0084*/ 	.word	0x00000f30


	//   ....[2]....
        /*0088*/ 	.word	0x00000f50


	//   ....[3]....
        /*008c*/ 	.word	0x00000f70


	//   ....[4]....
        /*0090*/ 	.word	0x00000f90


	//----- nvinfo : EIATTR_VRC_CTA_INIT_COUNT
	.align		4
.L_201:
        /*0094*/ 	.byte	0x02, 0x4a
	.zero		1
	.zero		1


	//----- nvinfo : EIATTR_EXIT_INSTR_OFFSETS
	.align		4
        /*0098*/ 	.byte	0x04, 0x1c
        /*009a*/ 	.short	(.L_203 - .L_202)


	//   ....[0]....
.L_202:
        /*009c*/ 	.word	0x00000070


	//   ....[1]....
        /*00a0*/ 	.word	0x00000fa0


	//   ....[2]....
        /*00a4*/ 	.word	0x00000ff0


	//----- nvinfo : EIATTR_CBANK_PARAM_SIZE
	.align		4
.L_203:
        /*00a8*/ 	.byte	0x03, 0x19
        /*00aa*/ 	.short	0x0020


	//----- nvinfo : EIATTR_PARAM_CBANK
	.align		4
        /*00ac*/ 	.byte	0x04, 0x0a
        /*00ae*/ 	.short	(.L_205 - .L_204)
	.align		4
.L_204:
        /*00b0*/ 	.word	index@(.nv.constant0._Z17sgemv_k128_float4ILi32ELi96EEvPfS0_S0_ii)
        /*00b4*/ 	.short	0x0380
        /*00b6*/ 	.short	0x0020


	//----- nvinfo : EIATTR_SW_WAR
	.align		4
.L_205:
        /*00b8*/ 	.byte	0x04, 0x36
        /*00ba*/ 	.short	(.L_207 - .L_206)
.L_206:
        /*00bc*/ 	.word	0x00000008
.L_207:


//--------------------- .nv.info._Z9sgemv_k32ILi32ELi96EEvPfS0_S0_ii --------------------------
	.section	.nv.info._Z9sgemv_k32ILi32ELi96EEvPfS0_S0_ii,"",@"SHT_CUDA_INFO"
	.sectionflags	@""
	.align	4


	//----- nvinfo : EIATTR_CUDA_API_VERSION
	.align		4
        /*0000*/ 	.byte	0x04, 0x37
        /*0002*/ 	.short	(.L_209 - .L_208)
.L_208:
        /*0004*/ 	.word	0x00000082


	//----- nvinfo : EIATTR_KPARAM_INFO
	.align		4
.L_209:
        /*0008*/ 	.byte	0x04, 0x17
        /*000a*/ 	.short	(.L_211 - .L_210)
.L_210:
        /*000c*/ 	.word	0x00000000
        /*0010*/ 	.short	0x0004
        /*0012*/ 	.short	0x001c
        /*0014*/ 	.byte	0x00, 0xf0, 0x11, 0x00


	//----- nvinfo : EIATTR_KPARAM_INFO
	.align		4
.L_211:
        /*0018*/ 	.byte	0x04, 0x17
        /*001a*/ 	.short	(.L_213 - .L_212)
.L_212:
        /*001c*/ 	.word	0x00000000
        /*0020*/ 	.short	0x0003
        /*0022*/ 	.short	0x0018
        /*0024*/ 	.byte	0x00, 0xf0, 0x11, 0x00


	//----- nvinfo : EIATTR_KPARAM_INFO
	.align		4
.L_213:
        /*0028*/ 	.byte	0x04, 0x17
        /*002a*/ 	.short	(.L_215 - .L_214)
.L_214:
        /*002c*/ 	.word	0x00000000
        /*0030*/ 	.short	0x0002
        /*0032*/ 	.short	0x0010
        /*0034*/ 	.byte	0x00, 0xf5, 0x21, 0x00


	//----- nvinfo : EIATTR_KPARAM_INFO
	.align		4
.L_215:
        /*0038*/ 	.byte	0x04, 0x17
        /*003a*/ 	.short	(.L_217 - .L_216)
.L_216:
        /*003c*/ 	.word	0x00000000
        /*0040*/ 	.short	0x0001
        /*0042*/ 	.short	0x0008
        /*0044*/ 	.byte	0x00, 0xf5, 0x21, 0x00


	//----- nvinfo : EIATTR_KPARAM_INFO
	.align		4
.L_217:
        /*0048*/ 	.byte	0x04, 0x17
        /*004a*/ 	.short	(.L_219 - .L_218)
.L_218:
        /*004c*/ 	.word	0x00000000
        /*0050*/ 	.short	0x0000
        /*0052*/ 	.short	0x0000
        /*0054*/ 	.byte	0x00, 0xf5, 0x21, 0x00


	//----- nvinfo : EIATTR_SPARSE_MMA_MASK
	.align		4
.L_219:
        /*0058*/ 	.byte	0x03, 0x50
        /*005a*/ 	.short	0x0000


	//----- nvinfo : EIATTR_MAXREG_COUNT
	.align		4
        /*005c*/ 	.byte	0x03, 0x1b
        /*005e*/ 	.short	0x00ff


	//----- nvinfo : EIATTR_MERCURY_ISA_VERSION
	.align		4
        /*0060*/ 	.byte	0x03, 0x5f
        /*0062*/ 	.short	0x0101


	//----- nvinfo : EIATTR_COOP_GROUP_MASK_REGIDS
	.align		4
        /*0064*/ 	.byte	0x04, 0x29
        /*0066*/ 	.short	(.L_221 - .L_220)


	//   ....[0]....
.L_220:
        /*0068*/ 	.word	0xffffffff


	//   ....[1]....
        /*006c*/ 	.word	0xffffffff


	//   ....[2]....
        /*0070*/ 	.word	0xffffffff


	//   ....[3]....
        /*0074*/ 	.word	0xffffffff


	//   ....[4]....
        /*0078*/ 	.word	0xffffffff


	//----- nvinfo : EIATTR_COOP_GROUP_INSTR_OFFSETS
	.align		4
.L_221:
        /*007c*/ 	.byte	0x04, 0x28
        /*007e*/ 	.short	(.L_223 - .L_222)


	//   ....[0]....
.L_222:
        /*0080*/ 	.word	0x00000af0


	//   ....[1]....
        /*0084*/ 	.word	0x00000b20


	//   ....[2]....
        /*0088*/ 	.word	0x00000b40


	//   ....[3]....
        /*008c*/ 	.word	0x00000b60


	//   ....[4]....
        /*0090*/ 	.word	0x00000b80


	//----- nvinfo : EIATTR_VRC_CTA_INIT_COUNT
	.align		4
.L_223:
        /*0094*/ 	.byte	0x02, 0x4a
	.zero		1
	.zero		1


	//----- nvinfo : EIATTR_EXIT_INSTR_OFFSETS
	.align		4
        /*0098*/ 	.byte	0x04, 0x1c
        /*009a*/ 	.short	(.L_225 - .L_224)


	//   ....[0]....
.L_224:
        /*009c*/ 	.word	0x00000070


	//   ....[1]....
        /*00a0*/ 	.word	0x00000b90


	//   ....[2]....
        /*00a4*/ 	.word	0x00000be0


	//----- nvinfo : EIATTR_CBANK_PARAM_SIZE
	.align		4
.L_225:
        /*00a8*/ 	.byte	0x03, 0x19
        /*00aa*/ 	.short	0x0020


	//----- nvinfo : EIATTR_PARAM_CBANK
	.align		4
        /*00ac*/ 	.byte	0x04, 0x0a
        /*00ae*/ 	.short	(.L_227 - .L_226)
	.align		4
.L_226:
        /*00b0*/ 	.word	index@(.nv.constant0._Z9sgemv_k32ILi32ELi96EEvPfS0_S0_ii)
        /*00b4*/ 	.short	0x0380
        /*00b6*/ 	.short	0x0020


	//----- nvinfo : EIATTR_SW_WAR
	.align		4
.L_227:
        /*00b8*/ 	.byte	0x04, 0x36
        /*00ba*/ 	.short	(.L_229 - .L_228)
.L_228:
        /*00bc*/ 	.word	0x00000008
.L_229:


//--------------------- .nv.info._Z9sgemv_k16ILi32ELi96EEvPfS0_S0_ii --------------------------
	.section	.nv.info._Z9sgemv_k16ILi32ELi96EEvPfS0_S0_ii,"",@"SHT_CUDA_INFO"
	.sectionflags	@""
	.align	4


	//----- nvinfo : EIATTR_CUDA_API_VERSION
	.align		4
        /*0000*/ 	.byte	0x04, 0x37
        /*0002*/ 	.short	(.L_231 - .L_230)
.L_230:
        /*0004*/ 	.word	0x00000082


	//----- nvinfo : EIATTR_KPARAM_INFO
	.align		4
.L_231:
        /*0008*/ 	.byte	0x04, 0x17
        /*000a*/ 	.short	(.L_233 - .L_232)
.L_232:
        /*000c*/ 	.word	0x00000000
        /*0010*/ 	.short	0x0004
        /*0012*/ 	.short	0x001c
        /*0014*/ 	.byte	0x00, 0xf0, 0x11, 0x00


	//----- nvinfo : EIATTR_KPARAM_INFO
	.align		4
.L_233:
        /*0018*/ 	.byte	0x04, 0x17
        /*001a*/ 	.short	(.L_235 - .L_234)
.L_234:
        /*001c*/ 	.word	0x00000000
        /*0020*/ 	.short	0x0003
        /*0022*/ 	.short	0x0018
        /*0024*/ 	.byte	0x00, 0xf0, 0x11, 0x00


	//----- nvinfo : EIATTR_KPARAM_INFO
	.align		4
.L_235:
        /*0028*/ 	.byte	0x04, 0x17
        /*002a*/ 	.short	(.L_237 - .L_236)
.L_236:
        /*002c*/ 	.word	0x00000000
        /*0030*/ 	.short	0x0002
        /*0032*/ 	.short	0x0010
        /*0034*/ 	.byte	0x00, 0xf5, 0x21, 0x00


	//----- nvinfo : EIATTR_KPARAM_INFO
	.align		4
.L_237:
        /*0038*/ 	.byte	0x04, 0x17
        /*003a*/ 	.short	(.L_239 - .L_238)
.L_238:
        /*003c*/ 	.word	0x00000000
        /*0040*/ 	.short	0x0001
        /*0042*/ 	.short	0x0008
        /*0044*/ 	.byte	0x00, 0xf5, 0x21, 0x00


	//----- nvinfo : EIATTR_KPARAM_INFO
	.align		4
.L_239:
        /*0048*/ 	.byte	0x04, 0x17
        /*004a*/ 	.short	(.L_241 - .L_240)
.L_240:
        /*004c*/ 	.word	0x00000000
        /*0050*/ 	.short	0x0000
        /*0052*/ 	.short	0x0000
        /*0054*/ 	.byte	0x00, 0xf5, 0x21, 0x00


	//----- nvinfo : EIATTR_SPARSE_MMA_MASK
	.align		4
.L_241:
        /*0058*/ 	.byte	0x03, 0x50
        /*005a*/ 	.short	0x0000


	//----- nvinfo : EIATTR_MAXREG_COUNT
	.align		4
        /*005c*/ 	.byte	0x03, 0x1b
        /*005e*/ 	.short	0x00ff


	//----- nvinfo : EIATTR_MERCURY_ISA_VERSION
	.align		4
        /*0060*/ 	.byte	0x03, 0x5f
        /*0062*/ 	.short	0x0101


	//----- nvinfo : EIATTR_COOP_GROUP_MASK_REGIDS
	.align		4
        /*0064*/ 	.byte	0x04, 0x29
        /*0066*/ 	.short	(.L_243 - .L_242)


	//   ....[0]....
.L_242:
        /*0068*/ 	.word	0xffffffff


	//   ....[1]....
        /*006c*/ 	.word	0xffffffff


	//   ....[2]....
        /*0070*/ 	.word	0xffffffff


	//   ....[3]....
        /*0074*/ 	.word	0xffffffff


	//----- nvinfo : EIATTR_COOP_GROUP_INSTR_OFFSETS
	.align		4
.L_243:
        /*0078*/ 	.byte	0x04, 0x28
        /*007a*/ 	.short	(.L_245 - .L_244)


	//   ....[0]....
.L_244:
        /*007c*/ 	.word	0x00000180


	//   ....[1]....
        /*0080*/ 	.word	0x000001a0


	//   ....[2]....
        /*0084*/ 	.word	0x000001c0


	//   ....[3]....
        /*0088*/ 	.word	0x000001e0


	//----- nvinfo : EIATTR_VRC_CTA_INIT_COUNT
	.align		4
.L_245:
        /*008c*/ 	.byte	0x02, 0x4a
	.zero		1
	.zero		1


	//----- nvinfo : EIATTR_EXIT_INSTR_OFFSETS
	.align		4
        /*0090*/ 	.byte	0x04, 0x1c
        /*0092*/ 	.short	(.L_247 - .L_246)


	//   ....[0]....
.L_246:
        /*0094*/ 	.word	0x00000070


	//   ....[1]....
        /*0098*/ 	.word	0x000001f0


	//   ....[2]....
        /*009c*/ 	.word	0x00000240


	//----- nvinfo : EIATTR_CBANK_PARAM_SIZE
	.align		4
.L_247:
        /*00a0*/ 	.byte	0x03, 0x19
        /*00a2*/ 	.short	0x0020


	//----- nvinfo : EIATTR_PARAM_CBANK
	.align		4
        /*00a4*/ 	.byte	0x04, 0x0a
        /*00a6*/ 	.short	(.L_249 - .L_248)
	.align		4
.L_248:
        /*00a8*/ 	.word	index@(.nv.constant0._Z9sgemv_k16ILi32ELi96EEvPfS0_S0_ii)
        /*00ac*/ 	.short	0x0380
        /*00ae*/ 	.short	0x0020


	//----- nvinfo : EIATTR_SW_WAR
	.align		4
.L_249:
        /*00b0*/ 	.byte	0x04, 0x36
        /*00b2*/ 	.short	(.L_251 - .L_250)
.L_250:
        /*00b4*/ 	.word	0x00000008
.L_251:


//--------------------- .nv.callgraph             --------------------------
	.section	.nv.callgraph,"",@"SHT_CUDA_CALLGRAPH"
	.align	4
	.sectionentsize	8
	.align		4
        /*0000*/ 	.word	0x00000000
	.align		4
        /*0004*/ 	.word	0xffffffff
	.align		4
        /*0008*/ 	.word	0x00000000
	.align		4
        /*000c*/ 	.word	0xfffffffe
	.align		4
        /*0010*/ 	.word	0x00000000
	.align		4
        /*0014*/ 	.word	0xfffffffd
	.align		4
        /*0018*/ 	.word	0x00000000
	.align		4
        /*001c*/ 	.word	0xfffffffc


//--------------------- .text._Z17sgemv_k128_float4ILi32ELi256EEvPfS0_S0_ii --------------------------
	.section	.text._Z17sgemv_k128_float4ILi32ELi256EEvPfS0_S0_ii,"ax",@progbits
	.align	128
        .global         _Z17sgemv_k128_float4ILi32ELi256EEvPfS0_S0_ii
        .type           _Z17sgemv_k128_float4ILi32ELi256EEvPfS0_S0_ii,@function
        .size           _Z17sgemv_k128_float4ILi32ELi256EEvPfS0_S0_ii,(.L_x_39 - _Z17sgemv_k128_float4ILi32ELi256EEvPfS0_S0_ii)
        .other          _Z17sgemv_k128_float4ILi32ELi256EEvPfS0_S0_ii,@"STO_CUDA_ENTRY STV_DEFAULT"
_Z17sgemv_k128_float4ILi32ELi256EEvPfS0_S0_ii:
.text._Z17sgemv_k128_float4ILi32ELi256EEvPfS0_S0_ii:
[----:B------:R-:W-:Y:S01]  /*0000*/  LDC R1, c[0x0][0x37c] ;  /* 0x0000df00ff017b82 */ /* 0x000fe20000000800 */
[----:B------:R-:W0:Y:S01]  /*0010*/  S2R R30, SR_TID.X ;  /* 0x00000000001e7919 */ /* 0x000e220000002100 */
[----:B------:R-:W1:Y:S01]  /*0020*/  LDCU UR4, c[0x0][0x398] ;  /* 0x00007300ff0477ac */ /* 0x000e620008000800 */
[----:B------:R-:W2:Y:S01]  /*0030*/  S2R R0, SR_CTAID.X ;  /* 0x0000000000007919 */ /* 0x000ea20000002500 */
[----:B0-----:R-:W-:-:S04]  /*0040*/  SHF.R.U32.HI R29, RZ, 0x5, R30 ;  /* 0x00000005ff1d7819 */ /* 0x001fc8000001161e */
[----:B--2---:R-:W-:-:S04]  /*0050*/  LEA R29, R0, R29, 0x3 ;  /* 0x0000001d001d7211 */ /* 0x004fc800078e18ff */
[----:B-1----:R-:W-:-:S13]  /*0060*/  ISETP.GE.AND P0, PT, R29, UR4, PT ;  /* 0x000000041d007c0c */ /* 0x002fda000bf06270 */
[----:B------:R-:W-:Y:S05]  /*0070*/  @P0 EXIT ;  /* 0x000000000000094d */ /* 0x000fea0003800000 */
[----:B------:R-:W0:Y:S01]  /*0080*/  LDCU UR7, c[0x0][0x39c] ;  /* 0x00007380ff0777ac */ /* 0x000e220008000800 */
[----:B------:R-:W-:Y:S01]  /*0090*/  HFMA2 R31, -RZ, RZ, 0, 0 ;  /* 0x00000000ff1f7431 */ /* 0x000fe200000001ff */
[----:B------:R-:W-:Y:S01]  /*00a0*/  LOP3.LUT R30, R30, 0x1f, RZ, 0xc0, !PT ;  /* 0x0000001f1e1e7812 */ /* 0x000fe200078ec0ff */
[----:B------:R-:W1:Y:S01]  /*00b0*/  LDCU.64 UR8, c[0x0][0x358] ;  /* 0x00006b00ff0877ac */ /* 0x000e620008000a00 */
[----:B0-----:R-:W-:Y:S02]  /*00c0*/  UISETP.GE.AND UP0, UPT, UR7, 0x80, UPT ;  /* 0x000000800700788c */ /* 0x001fe4000bf06270 */
[----:B------:R-:W-:-:S04]  /*00d0*/  USHF.R.S32.HI UR4, URZ, 0x1f, UR7 ;  /* 0x0000001fff047899 */ /* 0x000fc80008011407 */
[----:B------:R-:W-:-:S03]  /*00e0*/  ULEA.HI UR4, UR4, UR7, URZ, 0x7 ;  /* 0x0000000704047291 */ /* 0x000fc6000f8f38ff */
[----:B-1----:R-:W-:Y:S09]  /*00f0*/  BRA.U !UP0, `(.L_x_0) ;  /* 0x0000000d08807547 */ /* 0x002ff2000b800000 */
[----:B------:R-:W-:Y:S01]  /*0100*/  USHF.R.S32.HI UR4, URZ, 0x7, UR4 ;  /* 0x00000007ff047899 */ /* 0x000fe20008011404 */
[----:B------:R-:W-:Y:S01]  /*0110*/  IMAD R28, R29, UR7, RZ ;  /* 0x000000071d1c7c24 */ /* 0x000fe2000f8e02ff */
[----:B------:R-:W-:Y:S02]  /*0120*/  SHF.L.U32 R3, R30, 0x2, RZ ;  /* 0x000000021e037819 */ /* 0x000fe400000006ff */
[----:B------:R-:W-:Y:S01]  /*0130*/  UIADD3 UR5, UPT, UPT, UR4, -0x1, URZ ;  /* 0xffffffff04057890 */ /* 0x000fe2000fffe0ff */
[----:B------:R-:W-:Y:S01]  /*0140*/  MOV R31, RZ ;  /* 0x000000ff001f7202 */ /* 0x000fe20000000f00 */
[----:B------:R-:W-:Y:S01]  /*0150*/  ULOP3.LUT UR6, UR4, 0x7, URZ, 0xc0, !UPT ;  /* 0x0000000704067892 */ /* 0x000fe2000f8ec0ff */
[----:B------:R-:W-:Y:S01]  /*0160*/  MOV R2, RZ ;  /* 0x000000ff00027202 */ /* 0x000fe20000000f00 */
[----:B------:R-:W-:Y:S01]  /*0170*/  UISETP.GE.U32.AND UP1, UPT, UR5, 0x7, UPT ;  /* 0x000000070500788c */ /* 0x000fe2000bf26070 */
[----:B------:R-:W-:Y:S01]  /*0180*/  SHF.R.S32.HI R0, RZ, 0x1f, R28 ;  /* 0x0000001fff007819 */ /* 0x000fe2000001141c */
[----:B------:R-:W-:-:S07]  /*0190*/  UISETP.NE.AND UP0, UPT, UR6, URZ, UPT ;  /* 0x000000ff0600728c */ /* 0x000fce000bf05270 */
[----:B------:R-:W-:Y:S05]  /*01a0*/  BRA.U !UP1, `(.L_x_1) ;  /* 0x0000000509ac7547 */ /* 0x000fea000b800000 */
[----:B------:R-:W0:Y:S01]  /*01b0*/  LDC.64 R34, c[0x0][0x388] ;  /* 0x0000e200ff227b82 */ /* 0x000e220000000a00 */
[----:B------:R-:W-:Y:S01]  /*01c0*/  ULOP3.LUT UR5, UR4, 0xfffff8, URZ, 0xc0, !UPT ;  /* 0x00fffff804057892 */ /* 0x000fe2000f8ec0ff */
[----:B------:R-:W-:Y:S01]  /*01d0*/  IADD3 R33, PT, PT, R3, 0x200, RZ ;  /* 0x0000020003217810 */ /* 0x000fe20007ffe0ff */
[----:B------:R-:W1:Y:S01]  /*01e0*/  LDCU.64 UR10, c[0x0][0x380] ;  /* 0x00007000ff0a77ac */ /* 0x000e620008000a00 */
[----:B------:R-:W-:-:S03]  /*01f0*/  MOV R31, RZ ;  /* 0x000000ff001f7202 */ /* 0x000fc60000000f00 */
[----:B------:R-:W-:Y:S01]  /*0200*/  MOV R2, UR5 ;  /* 0x0000000500027c02 */ /* 0x000fe20008000f00 */
[----:B------:R-:W-:-:S12]  /*0210*/  UIADD3 UR7, UPT, UPT, -UR5, URZ, URZ ;  /* 0x000000ff05077290 */ /* 0x000fd8000fffe1ff */
.L_x_2:
[----:B------:R-:W-:-:S04]  /*0220*/  IADD3 R37, PT, PT, R33, -0x200, RZ ;  /* 0xfffffe0021257810 */ /* 0x000fc80007ffe0ff */
[----:B------:R-:W-:-:S04]  /*0230*/  IADD3 R4, P0, PT, R28, R37, RZ ;  /* 0x000000251c047210 */ /* 0x000fc80007f1e0ff */
[C---:B------:R-:W-:Y:S01]  /*0240*/  LEA.HI.X.SX32 R5, R37.reuse, R0, 0x1, P0 ;  /* 0x0000000025057211 */ /* 0x040fe200000f0eff */
[----:B0-----:R-:W-:Y:S01]  /*0250*/  IMAD.WIDE R36, R37, 0x4, R34 ;  /* 0x0000000425247825 */ /* 0x001fe200078e0222 */
[----:B-1----:R-:W-:-:S04]  /*0260*/  LEA R16, P0, R4, UR10, 0x2 ;  /* 0x0000000a04107c11 */ /* 0x002fc8000f8010ff */
[----:B------:R-:W-:Y:S01]  /*0270*/  LEA.HI.X R17, R4, UR11, R5, 0x2, P0 ;  /* 0x0000000b04117c11 */ /* 0x000fe200080f1405 */
[----:B------:R-:W2:Y:S01]  /*0280*/  LDG.E.128 R12, desc[UR8][R36.64] ;  /* 0x00000008240c7981 */ /* 0x000ea2000c1e1d00 */
[----:B------:R-:W-:-:S04]  /*0290*/  IADD3 R5, PT, PT, R33, -0x180, RZ ;  /* 0xfffffe8021057810 */ /* 0x000fc80007ffe0ff */
[----:B------:R-:W-:Y:S01]  /*02a0*/  IADD3 R4, P0, PT, R28, R5, RZ ;  /* 0x000000051c047210 */ /* 0x000fe20007f1e0ff */
[----:B------:R-:W2:Y:S03]  /*02b0*/  LDG.E.128 R16, desc[UR8][R16.64] ;  /* 0x0000000810107981 */ /* 0x000ea6000c1e1d00 */
[----:B------:R-:W-:Y:S02]  /*02c0*/  LEA.HI.X.SX32 R5, R5, R0, 0x1, P0 ;  /* 0x0000000005057211 */ /* 0x000fe400000f0eff */
[----:B------:R-:W-:-:S04]  /*02d0*/  LEA R8, P0, R4, UR10, 0x2 ;  /* 0x0000000a04087c11 */ /* 0x000fc8000f8010ff */
[----:B------:R-:W-:Y:S02]  /*02e0*/  LEA.HI.X R9, R4, UR11, R5, 0x2, P0 ;  /* 0x0000000b04097c11 */ /* 0x000fe400080f1405 */
[----:B------:R-:W3:Y:S04]  /*02f0*/  LDG.E.128 R4, desc[UR8][R36.64+0x200] ;  /* 0x0002000824047981 */ /* 0x000ee8000c1e1d00 */
[----:B------:R-:W3:Y:S01]  /*0300*/  LDG.E.128 R8, desc[UR8][R8.64] ;  /* 0x0000000808087981 */ /* 0x000ee2000c1e1d00 */
[----:B--2---:R-:W-:-:S04]  /*0310*/  FMUL R14, R18, R14 ;  /* 0x0000000e120e7220 */ /* 0x004fc80000400000 */
[----:B------:R-:W-:-:S04]  /*0320*/  FFMA R13, R17, R13, R14 ;  /* 0x0000000d110d7223 */ /* 0x000fc8000000000e */
[----:B------:R-:W-:Y:S01]  /*0330*/  FFMA R22, R16, R12, R13 ;  /* 0x0000000c10167223 */ /* 0x000fe2000000000d */
[----:B------:R-:W-:Y:S01]  /*0340*/  IADD3 R13, PT, PT, R33, -0x100, RZ ;  /* 0xffffff00210d7810 */ /* 0x000fe20007ffe0ff */
[----:B---3--:R-:W-:-:S03]  /*0350*/  FMUL R6, R10, R6 ;  /* 0x000000060a067220 */ /* 0x008fc60000400000 */
[----:B------:R-:W-:Y:S01]  /*0360*/  IADD3 R14, P0, PT, R28, R13, RZ ;  /* 0x0000000d1c0e7210 */ /* 0x000fe20007f1e0ff */
[----:B------:R-:W-:-:S03]  /*0370*/  FFMA R5, R9, R5, R6 ;  /* 0x0000000509057223 */ /* 0x000fc60000000006 */
[----:B------:R-:W-:Y:S02]  /*0380*/  LEA.HI.X.SX32 R13, R13, R0, 0x1, P0 ;  /* 0x000000000d0d7211 */ /* 0x000fe400000f0eff */
[----:B------:R-:W-:Y:S01]  /*0390*/  LEA R12, P0, R14, UR10, 0x2 ;  /* 0x0000000a0e0c7c11 */ /* 0x000fe2000f8010ff */
[----:B------:R-:W-:Y:S01]  /*03a0*/  FFMA R4, R8, R4, R5 ;  /* 0x0000000408047223 */ /* 0x000fe20000000005 */
[----:B------:R-:W-:Y:S02]  /*03b0*/  IADD3 R5, PT, PT, R33, -0x80, RZ ;  /* 0xffffff8021057810 */ /* 0x000fe40007ffe0ff */
[----:B------:R-:W-:Y:S01]  /*03c0*/  LEA.HI.X R13, R14, UR11, R13, 0x2, P0 ;  /* 0x0000000b0e0d7c11 */ /* 0x000fe200080f140d */
[----:B------:R-:W-:Y:S01]  /*03d0*/  FFMA R20, R11, R7, R4 ;  /* 0x000000070b147223 */ /* 0x000fe20000000004 */
[----:B------:R-:W-:Y:S01]  /*03e0*/  IADD3 R4, P0, PT, R28, R5, RZ ;  /* 0x000000051c047210 */ /* 0x000fe20007f1e0ff */
[----:B------:R-:W-:Y:S01]  /*03f0*/  FFMA R22, R19, R15, R22 ;  /* 0x0000000f13167223 */ /* 0x000fe20000000016 */
[----:B------:R-:W2:Y:S02]  /*0400*/  LDG.E.128 R8, desc[UR8][R36.64+0x600] ;  /* 0x0006000824087981 */ /* 0x000ea4000c1e1d00 */
[----:B------:R-:W-:-:S02]  /*0410*/  LEA.HI.X.SX32 R5, R5, R0, 0x1, P0 ;  /* 0x0000000005057211 */ /* 0x000fc400000f0eff */
[C---:B------:R-:W-:Y:S01]  /*0420*/  LEA R6, P0, R4.reuse, UR10, 0x2 ;  /* 0x0000000a04067c11 */ /* 0x040fe2000f8010ff */
[----:B------:R-:W3:Y:S03]  /*0430*/  LDG.E.128 R12, desc[UR8][R12.64] ;  /* 0x000000080c0c7981 */ /* 0x000ee6000c1e1d00 */
[----:B------:R-:W-:Y:S01]  /*0440*/  LEA.HI.X R7, R4, UR11, R5, 0x2, P0 ;  /* 0x0000000b04077c11 */ /* 0x000fe200080f1405 */
[----:B------:R-:W3:Y:S05]  /*0450*/  LDG.E.128 R16, desc[UR8][R36.64+0x400] ;  /* 0x0004000824107981 */ /* 0x000eea000c1e1d00 */
[----:B------:R-:W2:Y:S01]  /*0460*/  LDG.E.128 R4, desc[UR8][R6.64] ;  /* 0x0000000806047981 */ /* 0x000ea2000c1e1d00 */
[----:B---3--:R-:W-:Y:S01]  /*0470*/  FMUL R14, R14, R18 ;  /* 0x000000120e0e7220 */ /* 0x008fe20000400000 */
[----:B--2---:R-:W-:-:S03]  /*0480*/  FMUL R10, R6, R10 ;  /* 0x0000000a060a7220 */ /* 0x004fc60000400000 */
[----:B------:R-:W-:Y:S01]  /*0490*/  FFMA R13, R13, R17, R14 ;  /* 0x000000110d0d7223 */ /* 0x000fe2000000000e */
[----:B------:R-:W-:-:S03]  /*04a0*/  FFMA R5, R5, R9, R10 ;  /* 0x0000000905057223 */ /* 0x000fc6000000000a */
[----:B------:R-:W-:Y:S01]  /*04b0*/  FFMA R12, R12, R16, R13 ;  /* 0x000000100c0c7223 */ /* 0x000fe2000000000d */
[----:B------:R-:W-:Y:S01]  /*04c0*/  IADD3 R13, P0, PT, R28, R33, RZ ;  /* 0x000000211c0d7210 */ /* 0x000fe20007f1e0ff */
[----:B------:R-:W-:Y:S02]  /*04d0*/  FFMA R4, R4, R8, R5 ;  /* 0x0000000804047223 */ /* 0x000fe40000000005 */
[----:B------:R-:W-:Y:S01]  /*04e0*/  FFMA R21, R15, R19, R12 ;  /* 0x000000130f157223 */ /* 0x000fe2000000000c */
[----:B------:R-:W-:Y:S01]  /*04f0*/  LEA.HI.X.SX32 R14, R33, R0, 0x1, P0 ;  /* 0x00000000210e7211 */ /* 0x000fe200000f0eff */
[----:B------:R-:W2:Y:S01]  /*0500*/  LDG.E.128 R16, desc[UR8][R36.64+0x800] ;  /* 0x0008000824107981 */ /* 0x000ea2000c1e1d00 */
[----:B------:R-:W-:Y:S01]  /*0510*/  FFMA R23, R7, R11, R4 ;  /* 0x0000000b07177223 */ /* 0x000fe20000000004 */
[----:B------:R-:W-:Y:S01]  /*0520*/  LEA R12, P0, R13, UR10, 0x2 ;  /* 0x0000000a0d0c7c11 */ /* 0x000fe2000f8010ff */
[----:B------:R-:W-:Y:S01]  /*0530*/  VIADD R7, R33, 0x80 ;  /* 0x0000008021077836 */ /* 0x000fe20000000000 */
[----:B------:R-:W3:Y:S02]  /*0540*/  LDG.E.128 R8, desc[UR8][R36.64+0xa00] ;  /* 0x000a000824087981 */ /* 0x000ee4000c1e1d00 */
[----:B------:R-:W-:-:S02]  /*0550*/  LEA.HI.X R13, R13, UR11, R14, 0x2, P0 ;  /* 0x0000000b0d0d7c11 */ /* 0x000fc400080f140e */
[----:B------:R-:W-:-:S04]  /*0560*/  IADD3 R5, P0, PT, R28, R7, RZ ;  /* 0x000000071c057210 */ /* 0x000fc80007f1e0ff */
[----:B------:R-:W-:Y:S01]  /*0570*/  LEA.HI.X.SX32 R6, R7, R0, 0x1, P0 ;  /* 0x0000000007067211 */ /* 0x000fe200000f0eff */
[----:B------:R-:W2:Y:S01]  /*0580*/  LDG.E.128 R12, desc[UR8][R12.64] ;  /* 0x000000080c0c7981 */ /* 0x000ea2000c1e1d00 */
[----:B------:R-:W-:-:S04]  /*0590*/  LEA R4, P0, R5, UR10, 0x2 ;  /* 0x0000000a05047c11 */ /* 0x000fc8000f8010ff */
[----:B------:R-:W-:-:S06]  /*05a0*/  LEA.HI.X R5, R5, UR11, R6, 0x2, P0 ;  /* 0x0000000b05057c11 */ /* 0x000fcc00080f1406 */
[----:B------:R-:W3:Y:S01]  /*05b0*/  LDG.E.128 R4, desc[UR8][R4.64] ;  /* 0x0000000804047981 */ /* 0x000ee2000c1e1d00 */
[----:B------:R-:W-:-:S04]  /*05c0*/  FADD R31, R22, R31 ;  /* 0x0000001f161f7221 */ /* 0x000fc80000000000 */
[----:B------:R-:W-:Y:S01]  /*05d0*/  FADD R20, R31, R20 ;  /* 0x000000141f147221 */ /* 0x000fe20000000000 */
[----:B--2---:R-:W-:-:S04]  /*05e0*/  FMUL R14, R14, R18 ;  /* 0x000000120e0e7220 */ /* 0x004fc80000400000 */
[----:B------:R-:W-:Y:S01]  /*05f0*/  FFMA R13, R13, R17, R14 ;  /* 0x000000110d0d7223 */ /* 0x000fe2000000000e */
[----:B------:R-:W-:-:S03]  /*0600*/  IADD3 R17, PT, PT, R33, 0x100, RZ ;  /* 0x0000010021117810 */ /* 0x000fc60007ffe0ff */
[----:B------:R-:W-:Y:S01]  /*0610*/  FFMA R16, R12, R16, R13 ;  /* 0x000000100c107223 */ /* 0x000fe2000000000d */
[----:B------:R-:W-:Y:S01]  /*0620*/  IADD3 R13, PT, PT, R33, 0x180, RZ ;  /* 0x00000180210d7810 */ /* 0x000fe20007ffe0ff */
[----:B---3--:R-:W-:Y:S01]  /*0630*/  FMUL R14, R6, R10 ;  /* 0x0000000a060e7220 */ /* 0x008fe20000400000 */
[C---:B------:R-:W-:Y:S01]  /*0640*/  IADD3 R6, P0, PT, R28.reuse, R17, RZ ;  /* 0x000000111c067210 */ /* 0x040fe20007f1e0ff */
[----:B------:R-:W-:Y:S01]  /*0650*/  FFMA R15, R15, R19, R16 ;  /* 0x000000130f0f7223 */ /* 0x000fe20000000010 */
[----:B------:R-:W-:Y:S01]  /*0660*/  IADD3 R10, P1, PT, R28, R13, RZ ;  /* 0x0000000d1c0a7210 */ /* 0x000fe20007f3e0ff */
[----:B------:R-:W-:Y:S01]  /*0670*/  FADD R12, R20, R21 ;  /* 0x00000015140c7221 */ /* 0x000fe20000000000 */
[-C--:B------:R-:W-:Y:S02]  /*0680*/  LEA.HI.X.SX32 R17, R17, R0.reuse, 0x1, P0 ;  /* 0x0000000011117211 */ /* 0x080fe400000f0eff */
[----:B------:R-:W-:Y:S01]  /*0690*/  LEA R16, P0, R6, UR10, 0x2 ;  /* 0x0000000a06107c11 */ /* 0x000fe2000f8010ff */
[----:B------:R-:W-:Y:S01]  /*06a0*/  FADD R12, R12, R23 ;  /* 0x000000170c0c7221 */ /* 0x000fe20000000000 */
[----:B------:R-:W-:Y:S01]  /*06b0*/  LEA.HI.X.SX32 R13, R13, R0, 0x1, P1 ;  /* 0x000000000d0d7211 */ /* 0x000fe200008f0eff */
[----:B------:R-:W-:Y:S01]  /*06c0*/  FFMA R9, R5, R9, R14 ;  /* 0x0000000905097223 */ /* 0x000fe2000000000e */
[----:B------:R-:W-:-:S02]  /*06d0*/  LEA R24, P1, R10, UR10, 0x2 ;  /* 0x0000000a0a187c11 */ /* 0x000fc4000f8210ff */
[----:B------:R-:W-:Y:S01]  /*06e0*/  LEA.HI.X R17, R6, UR11, R17, 0x2, P0 ;  /* 0x0000000b06117c11 */ /* 0x000fe200080f1411 */
[----:B------:R-:W-:Y:S01]  /*06f0*/  FADD R5, R12, R15 ;  /* 0x0000000f0c057221 */ /* 0x000fe20000000000 */
[----:B------:R-:W-:Y:S01]  /*0700*/  LEA.HI.X R25, R10, UR11, R13, 0x2, P1 ;  /* 0x0000000b0a197c11 */ /* 0x000fe200088f140d */
[----:B------:R-:W2:Y:S04]  /*0710*/  LDG.E.128 R20, desc[UR8][R36.64+0xe00] ;  /* 0x000e000824147981 */ /* 0x000ea8000c1e1d00 */
[----:B------:R-:W3:Y:S04]  /*0720*/  LDG.E.128 R12, desc[UR8][R36.64+0xc00] ;  /* 0x000c0008240c7981 */ /* 0x000ee8000c1e1d00 */
[----:B------:R-:W3:Y:S04]  /*0730*/  LDG.E.128 R16, desc[UR8][R16.64] ;  /* 0x0000000810107981 */ /* 0x000ee8000c1e1d00 */
[----:B------:R-:W2:Y:S01]  /*0740*/  LDG.E.128 R24, desc[UR8][R24.64] ;  /* 0x0000000818187981 */ /* 0x000ea2000c1e1d00 */
[----:B------:R-:W-:Y:S01]  /*0750*/  FFMA R4, R4, R8, R9 ;  /* 0x0000000804047223 */ /* 0x000fe20000000009 */
[----:B------:R-:W-:-:S03]  /*0760*/  UIADD3 UR7, UPT, UPT, UR7, 0x8, URZ ;  /* 0x0000000807077890 */ /* 0x000fc6000fffe0ff */
[----:B------:R-:W-:Y:S01]  /*0770*/  FFMA R4, R7, R11, R4 ;  /* 0x0000000b07047223 */ /* 0x000fe20000000004 */
[----:B------:R-:W-:-:S03]  /*0780*/  UISETP.NE.AND UP1, UPT, UR7, URZ, UPT ;  /* 0x000000ff0700728c */ /* 0x000fc6000bf25270 */
[----:B------:R-:W-:Y:S01]  /*0790*/  FADD R4, R5, R4 ;  /* 0x0000000405047221 */ /* 0x000fe20000000000 */
[----:B------:R-:W-:Y:S01]  /*07a0*/  IADD3 R33, PT, PT, R33, 0x400, RZ ;  /* 0x0000040021217810 */ /* 0x000fe20007ffe0ff */
[----:B---3--:R-:W-:-:S04]  /*07b0*/  FMUL R14, R18, R14 ;  /* 0x0000000e120e7220 */ /* 0x008fc80000400000 */
[----:B------:R-:W-:Y:S01]  /*07c0*/  FFMA R13, R17, R13, R14 ;  /* 0x0000000d110d7223 */ /* 0x000fe2000000000e */
[----:B--2---:R-:W-:-:S03]  /*07d0*/  FMUL R22, R26, R22 ;  /* 0x000000161a167220 */ /* 0x004fc60000400000 */
[----:B------:R-:W-:Y:S01]  /*07e0*/  FFMA R12, R16, R12, R13 ;  /* 0x0000000c100c7223 */ /* 0x000fe2000000000d */
[----:B------:R-:W-:-:S03]  /*07f0*/  FFMA R21, R25, R21, R22 ;  /* 0x0000001519157223 */ /* 0x000fc60000000016 */
[----:B------:R-:W-:Y:S01]  /*0800*/  FFMA R15, R19, R15, R12 ;  /* 0x0000000f130f7223 */ /* 0x000fe2000000000c */
[----:B------:R-:W-:-:S03]  /*0810*/  FFMA R20, R24, R20, R21 ;  /* 0x0000001418147223 */ /* 0x000fc60000000015 */
[----:B------:R-:W-:Y:S01]  /*0820*/  FADD R4, R4, R15 ;  /* 0x0000000f04047221 */ /* 0x000fe20000000000 */
[----:B------:R-:W-:-:S04]  /*0830*/  FFMA R23, R27, R23, R20 ;  /* 0x000000171b177223 */ /* 0x000fc80000000014 */
[----:B------:R-:W-:Y:S01]  /*0840*/  FADD R31, R4, R23 ;  /* 0x00000017041f7221 */ /* 0x000fe20000000000 */
[----:B------:R-:W-:Y:S06]  /*0850*/  BRA.U UP1, `(.L_x_2) ;  /* 0xfffffff901707547 */ /* 0x000fec000b83ffff */
.L_x_1:
[----:B------:R-:W-:Y:S05]  /*0860*/  BRA.U !UP0, `(.L_x_0) ;  /* 0x0000000508a47547 */ /* 0x000fea000b800000 */
[----:B------:R-:W-:Y:S02]  /*0870*/  UISETP.GE.U32.AND UP0, UPT, UR6, 0x4, UPT ;  /* 0x000000040600788c */ /* 0x000fe4000bf06070 */
[----:B------:R-:W-:-:S04]  /*0880*/  ULOP3.LUT UR5, UR4, 0x3, URZ, 0xc0, !UPT ;  /* 0x0000000304057892 */ /* 0x000fc8000f8ec0ff */
[----:B------:R-:W-:-:S03]  /*0890*/  UISETP.NE.AND UP1, UPT, UR5, URZ, UPT ;  /* 0x000000ff0500728c */ /* 0x000fc6000bf25270 */
[----:B------:R-:W-:Y:S08]  /*08a0*/  BRA.U !UP0, `(.L_x_3) ;  /* 0x0000000108d07547 */ /* 0x000ff0000b800000 */
[----:B------:R-:W0:Y:S01]  /*08b0*/  LDC.64 R32, c[0x0][0x388] ;  /* 0x0000e200ff207b82 */ /* 0x000e220000000a00 */
[----:B------:R-:W1:Y:S01]  /*08c0*/  LDCU.64 UR6, c[0x0][0x380] ;  /* 0x00007000ff0677ac */ /* 0x000e620008000a00 */
[----:B------:R-:W-:-:S04]  /*08d0*/  LEA R21, R2, R3, 0x7 ;  /* 0x0000000302157211 */ /* 0x000fc800078e38ff */
[----:B------:R-:W-:Y:S02]  /*08e0*/  IADD3 R4, P0, PT, R28, R21, RZ ;  /* 0x000000151c047210 */ /* 0x000fe40007f1e0ff */
[----:B------:R-:W-:Y:S02]  /*08f0*/  IADD3 R5, PT, PT, R21, 0x80, RZ ;  /* 0x0000008015057810 */ /* 0x000fe40007ffe0ff */
[----:B------:R-:W-:Y:S02]  /*0900*/  IADD3.X R7, PT, PT, RZ, R0, RZ, P0, !PT ;  /* 0x00000000ff077210 */ /* 0x000fe400007fe4ff */
[----:B-1----:R-:W-:-:S04]  /*0910*/  LEA R16, P0, R4, UR6, 0x2 ;  /* 0x0000000604107c11 */ /* 0x002fc8000f8010ff */
[----:B------:R-:W-:Y:S01]  /*0920*/  LEA.HI.X R17, R4, UR7, R7, 0x2, P0 ;  /* 0x0000000704117c11 */ /* 0x000fe200080f1407 */
[----:B0-----:R-:W-:Y:S01]  /*0930*/  IMAD.WIDE.U32 R32, R21, 0x4, R32 ;  /* 0x0000000415207825 */ /* 0x001fe200078e0020 */
[----:B------:R-:W-:-:S04]  /*0940*/  IADD3 R4, P0, PT, R28, R5, RZ ;  /* 0x000000051c047210 */ /* 0x000fc80007f1e0ff */
[----:B------:R-:W2:Y:S04]  /*0950*/  LDG.E.128 R12, desc[UR8][R32.64] ;  /* 0x00000008200c7981 */ /* 0x000ea8000c1e1d00 */
[----:B------:R-:W2:Y:S01]  /*0960*/  LDG.E.128 R16, desc[UR8][R16.64] ;  /* 0x0000000810107981 */ /* 0x000ea2000c1e1d00 */
[----:B------:R-:W-:Y:S02]  /*0970*/  LEA.HI.X.SX32 R5, R5, R0, 0x1, P0 ;  /* 0x0000000005057211 */ /* 0x000fe400000f0eff */
[----:B------:R-:W-:-:S04]  /*0980*/  LEA R8, P0, R4, UR6, 0x2 ;  /* 0x0000000604087c11 */ /* 0x000fc8000f8010ff */
[----:B------:R-:W-:Y:S02]  /*0990*/  LEA.HI.X R9, R4, UR7, R5, 0x2, P0 ;  /* 0x0000000704097c11 */ /* 0x000fe400080f1405 */
[----:B------:R-:W3:Y:S04]  /*09a0*/  LDG.E.128 R4, desc[UR8][R32.64+0x200] ;  /* 0x0002000820047981 */ /* 0x000ee8000c1e1d00 */
[----:B------:R-:W3:Y:S01]  /*09b0*/  LDG.E.128 R8, desc[UR8][R8.64] ;  /* 0x0000000808087981 */ /* 0x000ee2000c1e1d00 */
[C---:B------:R-:W-:Y:S01]  /*09c0*/  VIADD R23, R21.reuse, 0x100 ;  /* 0x0000010015177836 */ /* 0x040fe20000000000 */
[----:B------:R-:W-:Y:S01]  /*09d0*/  IADD3 R21, PT, PT, R21, 0x180, RZ ;  /* 0x0000018015157810 */ /* 0x000fe20007ffe0ff */
[----:B--2---:R-:W-:-:S04]  /*09e0*/  FMUL R14, R18, R14 ;  /* 0x0000000e120e7220 */ /* 0x004fc80000400000 */
[----:B------:R-:W-:-:S04]  /*09f0*/  FFMA R13, R17, R13, R14 ;  /* 0x0000000d110d7223 */ /* 0x000fc8000000000e */
[----:B------:R-:W-:Y:S01]  /*0a00*/  FFMA R14, R16, R12, R13 ;  /* 0x0000000c100e7223 */ /* 0x000fe2000000000d */
[C---:B------:R-:W-:Y:S02]  /*0a10*/  IADD3 R12, P0, PT, R28.reuse, R23, RZ ;  /* 0x000000171c0c7210 */ /* 0x040fe40007f1e0ff */
[----:B------:R-:W-:Y:S02]  /*0a20*/  IADD3 R13, P1, PT, R28, R21, RZ ;  /* 0x000000151c0d7210 */ /* 0x000fe40007f3e0ff */
[----:B------:R-:W-:Y:S01]  /*0a30*/  LEA.HI.X.SX32 R23, R23, R0, 0x1, P0 ;  /* 0x0000000017177211 */ /* 0x000fe200000f0eff */
[----:B---3--:R-:W-:Y:S01]  /*0a40*/  FMUL R10, R10, R6 ;  /* 0x000000060a0a7220 */ /* 0x008fe20000400000 */
[----:B------:R-:W-:Y:S02]  /*0a50*/  LEA R16, P0, R12, UR6, 0x2 ;  /* 0x000000060c107c11 */ /* 0x000fe4000f8010ff */
[----:B------:R-:W-:Y:S01]  /*0a60*/  LEA.HI.X.SX32 R6, R21, R0, 0x1, P1 ;  /* 0x0000000015067211 */ /* 0x000fe200008f0eff */
[----:B------:R-:W-:Y:S01]  /*0a70*/  FFMA R5, R9, R5, R10 ;  /* 0x0000000509057223 */ /* 0x000fe2000000000a */
[----:B------:R-:W-:-:S02]  /*0a80*/  LEA R24, P1, R13, UR6, 0x2 ;  /* 0x000000060d187c11 */ /* 0x000fc4000f8210ff */
[----:B------:R-:W-:Y:S02]  /*0a90*/  LEA.HI.X R17, R12, UR7, R23, 0x2, P0 ;  /* 0x000000070c117c11 */ /* 0x000fe400080f1417 */
[----:B------:R-:W-:Y:S01]  /*0aa0*/  LEA.HI.X R25, R13, UR7, R6, 0x2, P1 ;  /* 0x000000070d197c11 */ /* 0x000fe200088f1406 */
[----:B------:R-:W-:Y:S01]  /*0ab0*/  FFMA R6, R19, R15, R14 ;  /* 0x0000000f13067223 */ /* 0x000fe2000000000e */
[----:B------:R-:W2:Y:S04]  /*0ac0*/  LDG.E.128 R20, desc[UR8][R32.64+0x600] ;  /* 0x0006000820147981 */ /* 0x000ea8000c1e1d00 */
[----:B------:R-:W3:Y:S04]  /*0ad0*/  LDG.E.128 R12, desc[UR8][R32.64+0x400] ;  /* 0x00040008200c7981 */ /* 0x000ee8000c1e1d00 */
[----:B------:R-:W3:Y:S01]  /*0ae0*/  LDG.E.128 R16, desc[UR8][R16.64] ;  /* 0x0000000810107981 */ /* 0x000ee2000c1e1d00 */
[----:B------:R-:W-:-:S03]  /*0af0*/  FFMA R4, R8, R4, R5 ;  /* 0x0000000408047223 */ /* 0x000fc60000000005 */
[----:B------:R-:W2:Y:S01]  /*0b00*/  LDG.E.128 R24, desc[UR8][R24.64] ;  /* 0x0000000818187981 */ /* 0x000ea2000c1e1d00 */
[----:B------:R-:W-:Y:S01]  /*0b10*/  FADD R6, R31, R6 ;  /* 0x000000061f067221 */ /* 0x000fe20000000000 */
[----:B------:R-:W-:-:S04]  /*0b20*/  FFMA R7, R11, R7, R4 ;  /* 0x000000070b077223 */ /* 0x000fc80000000004 */
        /* <DEDUP_REMOVED lines=11> */
[----:B------:R-:W-:-:S07]  /*0be0*/  FADD R31, R6, R23 ;  /* 0x00000017061f7221 */ /* 0x000fce0000000000 */
.L_x_3:
[----:B------:R-:W-:Y:S05]  /*0bf0*/  BRA.U !UP1, `(.L_x_0) ;  /* 0x0000000109c07547 */ /* 0x000fea000b800000 */
[----:B------:R-:W-:Y:S02]  /*0c00*/  UISETP.NE.AND UP0, UPT, UR5, 0x1, UPT ;  /* 0x000000010500788c */ /* 0x000fe4000bf05270 */
[----:B------:R-:W-:-:S04]  /*0c10*/  ULOP3.LUT UR4, UR4, 0x1, URZ, 0xc0, !UPT ;  /* 0x0000000104047892 */ /* 0x000fc8000f8ec0ff */
[----:B------:R-:W-:-:S03]  /*0c20*/  UISETP.NE.U32.AND UP1, UPT, UR4, 0x1, UPT ;  /* 0x000000010400788c */ /* 0x000fc6000bf25070 */
[----:B------:R-:W-:Y:S08]  /*0c30*/  BRA.U !UP0, `(.L_x_4) ;  /* 0x0000000108707547 */ /* 0x000ff0000b800000 */
[----:B------:R-:W0:Y:S01]  /*0c40*/  LDC.64 R20, c[0x0][0x388] ;  /* 0x0000e200ff147b82 */ /* 0x000e220000000a00 */
[----:B------:R-:W1:Y:S01]  /*0c50*/  LDCU.64 UR4, c[0x0][0x380] ;  /* 0x00007000ff0477ac */ /* 0x000e620008000a00 */
[----:B------:R-:W-:-:S04]  /*0c60*/  LEA R5, R2, R3, 0x7 ;  /* 0x0000000302057211 */ /* 0x000fc800078e38ff */
[C---:B------:R-:W-:Y:S02]  /*0c70*/  IADD3 R7, P0, PT, R28.reuse, R5, RZ ;  /* 0x000000051c077210 */ /* 0x040fe40007f1e0ff */
[C---:B------:R-:W-:Y:S02]  /*0c80*/  IADD3 R11, PT, PT, R5.reuse, 0x80, RZ ;  /* 0x00000080050b7810 */ /* 0x040fe40007ffe0ff */
[----:B------:R-:W-:Y:S02]  /*0c90*/  LEA.HI.X.SX32 R4, R5, R0, 0x1, P0 ;  /* 0x0000000005047211 */ /* 0x000fe400000f0eff */
[----:B------:R-:W-:-:S04]  /*0ca0*/  IADD3 R10, P1, PT, R28, R11, RZ ;  /* 0x0000000b1c0a7210 */ /* 0x000fc80007f3e0ff */
[----:B------:R-:W-:Y:S02]  /*0cb0*/  LEA.HI.X.SX32 R11, R11, R0, 0x1, P1 ;  /* 0x000000000b0b7211 */ /* 0x000fe400008f0eff */
[----:B-1----:R-:W-:-:S04]  /*0cc0*/  LEA R8, P0, R7, UR4, 0x2 ;  /* 0x0000000407087c11 */ /* 0x002fc8000f8010ff */
[----:B------:R-:W-:Y:S01]  /*0cd0*/  LEA.HI.X R9, R7, UR5, R4, 0x2, P0 ;  /* 0x0000000507097c11 */ /* 0x000fe200080f1404 */
[----:B0-----:R-:W-:Y:S01]  /*0ce0*/  IMAD.WIDE R20, R5, 0x4, R20 ;  /* 0x0000000405147825 */ /* 0x001fe200078e0214 */
[----:B------:R-:W-:-:S04]  /*0cf0*/  LEA R16, P0, R10, UR4, 0x2 ;  /* 0x000000040a107c11 */ /* 0x000fc8000f8010ff */
[----:B------:R-:W-:Y:S01]  /*0d00*/  LEA.HI.X R17, R10, UR5, R11, 0x2, P0 ;  /* 0x000000050a117c11 */ /* 0x000fe200080f140b */
[----:B------:R-:W2:Y:S04]  /*0d10*/  LDG.E.128 R4, desc[UR8][R20.64] ;  /* 0x0000000814047981 */ /* 0x000ea8000c1e1d00 */
[----:B------:R-:W2:Y:S04]  /*0d20*/  LDG.E.128 R8, desc[UR8][R8.64] ;  /* 0x0000000808087981 */ /* 0x000ea8000c1e1d00 */
[----:B------:R-:W3:Y:S04]  /*0d30*/  LDG.E.128 R12, desc[UR8][R20.64+0x200] ;  /* 0x00020008140c7981 */ /* 0x000ee8000c1e1d00 */
[----:B------:R-:W3:Y:S01]  /*0d40*/  LDG.E.128 R16, desc[UR8][R16.64] ;  /* 0x0000000810107981 */ /* 0x000ee2000c1e1d00 */
[----:B------:R-:W-:Y:S01]  /*0d50*/  IADD3 R2, PT, PT, R2, 0x2, RZ ;  /* 0x0000000202027810 */ /* 0x000fe20007ffe0ff */
[----:B--2---:R-:W-:-:S04]  /*0d60*/  FMUL R6, R10, R6 ;  /* 0x000000060a067220 */ /* 0x004fc80000400000 */
[----:B------:R-:W-:Y:S01]  /*0d70*/  FFMA R5, R9, R5, R6 ;  /* 0x0000000509057223 */ /* 0x000fe20000000006 */
[----:B---3--:R-:W-:-:S03]  /*0d80*/  FMUL R14, R18, R14 ;  /* 0x0000000e120e7220 */ /* 0x008fc60000400000 */
[----:B------:R-:W-:Y:S01]  /*0d90*/  FFMA R4, R8, R4, R5 ;  /* 0x0000000408047223 */ /* 0x000fe20000000005 */
[----:B------:R-:W-:-:S03]  /*0da0*/  FFMA R13, R17, R13, R14 ;  /* 0x0000000d110d7223 */ /* 0x000fc6000000000e */
[----:B------:R-:W-:Y:S01]  /*0db0*/  FFMA R4, R11, R7, R4 ;  /* 0x000000070b047223 */ /* 0x000fe20000000004 */
[----:B------:R-:W-:-:S03]  /*0dc0*/  FFMA R12, R16, R12, R13 ;  /* 0x0000000c100c7223 */ /* 0x000fc6000000000d */
[----:B------:R-:W-:Y:S01]  /*0dd0*/  FADD R4, R31, R4 ;  /* 0x000000041f047221 */ /* 0x000fe20000000000 */
[----:B------:R-:W-:-:S04]  /*0de0*/  FFMA R15, R19, R15, R12 ;  /* 0x0000000f130f7223 */ /* 0x000fc8000000000c */
[----:B------:R-:W-:-:S07]  /*0df0*/  FADD R31, R4, R15 ;  /* 0x0000000f041f7221 */ /* 0x000fce0000000000 */
.L_x_4:
[----:B------:R-:W-:Y:S05]  /*0e00*/  BRA.U UP1, `(.L_x_0) ;  /* 0x00000001013c7547 */ /* 0x000fea000b800000 */
[----:B------:R-:W0:Y:S01]  /*0e10*/  LDC.64 R4, c[0x0][0x388] ;  /* 0x0000e200ff047b82 */ /* 0x000e220000000a00 */
[----:B------:R-:W1:Y:S01]  /*0e20*/  LDCU.64 UR4, c[0x0][0x380] ;  /* 0x00007000ff0477ac */ /* 0x000e620008000a00 */
[----:B------:R-:W-:-:S04]  /*0e30*/  LEA R3, R2, R3, 0x7 ;  /* 0x0000000302037211 */ /* 0x000fc800078e38ff */
[----:B------:R-:W-:-:S04]  /*0e40*/  IADD3 R28, P0, PT, R28, R3, RZ ;  /* 0x000000031c1c7210 */ /* 0x000fc80007f1e0ff */
[----:B------:R-:W-:Y:S02]  /*0e50*/  LEA.HI.X.SX32 R7, R3, R0, 0x1, P0 ;  /* 0x0000000003077211 */ /* 0x000fe400000f0eff */
[----:B-1----:R-:W-:-:S04]  /*0e60*/  LEA R8, P0, R28, UR4, 0x2 ;  /* 0x000000041c087c11 */ /* 0x002fc8000f8010ff */
[----:B------:R-:W-:Y:S01]  /*0e70*/  LEA.HI.X R9, R28, UR5, R7, 0x2, P0 ;  /* 0x000000051c097c11 */ /* 0x000fe200080f1407 */
[----:B0-----:R-:W-:-:S05]  /*0e80*/  IMAD.WIDE R4, R3, 0x4, R4 ;  /* 0x0000000403047825 */ /* 0x001fca00078e0204 */
[----:B------:R-:W2:Y:S04]  /*0e90*/  LDG.E.128 R8, desc[UR8][R8.64] ;  /* 0x0000000808087981 */ /* 0x000ea8000c1e1d00 */
[----:B------:R-:W2:Y:S02]  /*0ea0*/  LDG.E.128 R4, desc[UR8][R4.64] ;  /* 0x0000000804047981 */ /* 0x000ea4000c1e1d00 */
[----:B--2---:R-:W-:-:S04]  /*0eb0*/  FMUL R6, R10, R6 ;  /* 0x000000060a067220 */ /* 0x004fc80000400000 */
[----:B------:R-:W-:-:S04]  /*0ec0*/  FFMA R3, R9, R5, R6 ;  /* 0x0000000509037223 */ /* 0x000fc80000000006 */
[----:B------:R-:W-:-:S04]  /*0ed0*/  FFMA R0, R8, R4, R3 ;  /* 0x0000000408007223 */ /* 0x000fc80000000003 */
[----:B------:R-:W-:-:S04]  /*0ee0*/  FFMA R0, R11, R7, R0 ;  /* 0x000000070b007223 */ /* 0x000fc80000000000 */
[----:B------:R-:W-:-:S07]  /*0ef0*/  FADD R31, R31, R0 ;  /* 0x000000001f1f7221 */ /* 0x000fce0000000000 */
.L_x_0:
[----:B------:R-:W0:Y:S01]  /*0f00*/  SHFL.BFLY PT, R0, R31, 0x10, 0x1f ;  /* 0x0e001f001f007f89 */ /* 0x000e2200000e0000 */
[----:B------:R-:W-:Y:S01]  /*0f10*/  ISETP.NE.AND P0, PT, R30, RZ, PT ;  /* 0x000000ff1e00720c */ /* 0x000fe20003f05270 */
[----:B0-----:R-:W-:-:S05]  /*0f20*/  FADD R0, R0, R31 ;  /* 0x0000001f00007221 */ /* 0x001fca0000000000 */
[----:B------:R-:W0:Y:S02]  /*0f30*/  SHFL.BFLY PT, R3, R0, 0x8, 0x1f ;  /* 0x0d001f0000037f89 */ /* 0x000e2400000e0000 */
[----:B0-----:R-:W-:-:S05]  /*0f40*/  FADD R3, R0, R3 ;  /* 0x0000000300037221 */ /* 0x001fca0000000000 */
[----:B------:R-:W0:Y:S02]  /*0f50*/  SHFL.BFLY PT, R2, R3, 0x4, 0x1f ;  /* 0x0c801f0003027f89 */ /* 0x000e2400000e0000 */
[----:B0-----:R-:W-:-:S05]  /*0f60*/  FADD R2, R3, R2 ;  /* 0x0000000203027221 */ /* 0x001fca0000000000 */
[----:B------:R-:W0:Y:S02]  /*0f70*/  SHFL.BFLY PT, R5, R2, 0x2, 0x1f ;  /* 0x0c401f0002057f89 */ /* 0x000e2400000e0000 */
[----:B0-----:R-:W-:-:S05]  /*0f80*/  FADD R5, R2, R5 ;  /* 0x0000000502057221 */ /* 0x001fca0000000000 */
[----:B------:R0:W1:Y:S01]  /*0f90*/  SHFL.BFLY PT, R4, R5, 0x1, 0x1f ;  /* 0x0c201f0005047f89 */ /* 0x00006200000e0000 */
[----:B------:R-:W-:Y:S05]  /*0fa0*/  @P0 EXIT ;  /* 0x000000000000094d */ /* 0x000fea0003800000 */
[----:B------:R-:W2:Y:S01]  /*0fb0*/  LDC.64 R2, c[0x0][0x390] ;  /* 0x0000e400ff027b82 */ /* 0x000ea20000000a00 */
[----:B01----:R-:W-:Y:S01]  /*0fc0*/  FADD R5, R5, R4 ;  /* 0x0000000405057221 */ /* 0x003fe20000000000 */
[----:B--2---:R-:W-:-:S05]  /*0fd0*/  IMAD.WIDE R2, R29, 0x4, R2 ;  /* 0x000000041d027825 */ /* 0x004fca00078e0202 */
[----:B------:R-:W-:Y:S01]  /*0fe0*/  STG.E desc[UR8][R2.64], R5 ;  /* 0x0000000502007986 */ /* 0x000fe2000c101908 */
[----:B------:R-:W-:Y:S05]  /*0ff0*/  EXIT ;  /* 0x000000000000794d */ /* 0x000fea0003800000 */
.L_x_5:
[----:B------:R-:W-:-:S00]  /*1000*/  BRA `(.L_x_5) ;  /* 0xfffffffc00fc7947 */ /* 0x000fc0000383ffff */
[----:B------:R-:W-:-:S00]  /*1010*/  NOP ;  /* 0x0000000000007918 */ /* 0x000fc00000000000 */
        /* <DEDUP_REMOVED lines=14> */
.L_x_39:


//--------------------- .text._Z9sgemv_k32ILi32ELi256EEvPfS0_S0_ii --------------------------
	.section	.text._Z9sgemv_k32ILi32ELi256EEvPfS0_S0_ii,"ax",@progbits
	.align	128
        .global         _Z9sgemv_k32ILi32ELi256EEvPfS0_S0_ii
        .type           _Z9sgemv_k32ILi32ELi256EEvPfS0_S0_ii,@function
        .size           _Z9sgemv_k32ILi32ELi256EEvPfS0_S0_ii,(.L_x_40 - _Z9sgemv_k32ILi32ELi256EEvPfS0_S0_ii)
        .other          _Z9sgemv_k32ILi32ELi256EEvPfS0_S0_ii,@"STO_CUDA_ENTRY STV_DEFAULT"
_Z9sgemv_k32ILi32ELi256EEvPfS0_S0_ii:
.text._Z9sgemv_k32ILi32ELi256EEvPfS0_S0_ii:
[----:B------:R-:W-:Y:S01]  /*0000*/  LDC R1, c[0x0][0x37c] ;  /* 0x0000df00ff017b82 */ /* 0x000fe20000000800 */
[----:B------:R-:W0:Y:S01]  /*0010*/  S2R R2, SR_TID.X ;  /* 0x0000000000027919 */ /* 0x000e220000002100 */
[----:B------:R-:W1:Y:S01]  /*0020*/  LDCU UR4, c[0x0][0x398] ;  /* 0x00007300ff0477ac */ /* 0x000e620008000800 */
[----:B------:R-:W2:Y:S01]  /*0030*/  S2R R3, SR_CTAID.X ;  /* 0x0000000000037919 */ /* 0x000ea20000002500 */
[----:B0-----:R-:W-:-:S05]  /*0040*/  SHF.R.U32.HI R0, RZ, 0x5, R2 ;  /* 0x00000005ff007819 */ /* 0x001fca0000011602 */
[----:B--2---:R-:W-:-:S05]  /*0050*/  IMAD R0, R3, 0x8, R0 ;  /* 0x0000000803007824 */ /* 0x004fca00078e0200 */
[----:B-1----:R-:W-:-:S13]  /*0060*/  ISETP.GE.AND P0, PT, R0, UR4, PT ;  /* 0x0000000400007c0c */ /* 0x002fda000bf06270 */
[----:B------:R-:W-:Y:S05]  /*0070*/  @P0 EXIT ;  /* 0x000000000000094d */ /* 0x000fea0003800000 */
[----:B------:R-:W0:Y:S01]  /*0080*/  LDCU UR7, c[0x0][0x39c] ;  /* 0x00007380ff0777ac */ /* 0x000e220008000800 */
[----:B------:R-:W-:Y:S01]  /*0090*/  LOP3.LUT R2, R2, 0x1f, RZ, 0xc0, !PT ;  /* 0x0000001f02027812 */ /* 0x000fe200078ec0ff */
[----:B------:R-:W-:Y:S01]  /*00a0*/  IMAD.MOV.U32 R8, RZ, RZ, RZ ;  /* 0x000000ffff087224 */ /* 0x000fe200078e00ff */
[----:B------:R-:W1:Y:S01]  /*00b0*/  LDCU.64 UR8, c[0x0][0x358] ;  /* 0x00006b00ff0877ac */ /* 0x000e620008000a00 */
[----:B0-----:R-:W-:Y:S02]  /*00c0*/  UISETP.GE.AND UP0, UPT, UR7, 0x20, UPT ;  /* 0x000000200700788c */ /* 0x001fe4000bf06270 */
[----:B------:R-:W-:-:S04]  /*00d0*/  USHF.R.S32.HI UR4, URZ, 0x1f, UR7 ;  /* 0x0000001fff047899 */ /* 0x000fc80008011407 */
[----:B------:R-:W-:-:S03]  /*00e0*/  ULEA.HI UR4, UR4, UR7, URZ, 0x5 ;  /* 0x0000000704047291 */ /* 0x000fc6000f8f28ff */
[----:B-1----:R-:W-:Y:S09]  /*00f0*/  BRA.U !UP0, `(.L_x_6) ;  /* 0x00000009087c7547 */ /* 0x002ff2000b800000 */
[----:B------:R-:W-:Y:S01]  /*0100*/  USHF.R.S32.HI UR4, URZ, 0x5, UR4 ;  /* 0x00000005ff047899 */ /* 0x000fe20008011404 */
[----:B------:R-:W-:Y:S02]  /*0110*/  IMAD R4, R0, UR7, RZ ;  /* 0x0000000700047c24 */ /* 0x000fe4000f8e02ff */
[----:B------:R-:W-:Y:S02]  /*0120*/  HFMA2 R8, -RZ, RZ, 0, 0 ;  /* 0x00000000ff087431 */ /* 0x000fe400000001ff */
[----:B------:R-:W-:Y:S01]  /*0130*/  IMAD.MOV.U32 R5, RZ, RZ, RZ ;  /* 0x000000ffff057224 */ /* 0x000fe200078e00ff */
[----:B------:R-:W-:Y:S02]  /*0140*/  UIADD3 UR5, UPT, UPT, UR4, -0x1, URZ ;  /* 0xffffffff04057890 */ /* 0x000fe4000fffe0ff */
[----:B------:R-:W-:Y:S01]  /*0150*/  ULOP3.LUT UR6, UR4, 0x7, URZ, 0xc0, !UPT ;  /* 0x0000000704067892 */ /* 0x000fe2000f8ec0ff */
[----:B------:R-:W-:Y:S01]  /*0160*/  SHF.R.S32.HI R6, RZ, 0x1f, R4 ;  /* 0x0000001fff067819 */ /* 0x000fe20000011404 */
[----:B------:R-:W-:-:S02]  /*0170*/  UISETP.GE.U32.AND UP1, UPT, UR5, 0x7, UPT ;  /* 0x000000070500788c */ /* 0x000fc4000bf26070 */
[----:B------:R-:W-:-:S07]  /*0180*/  UISETP.NE.AND UP0, UPT, UR6, URZ, UPT ;  /* 0x000000ff0600728c */ /* 0x000fce000bf05270 */
[----:B------:R-:W-:Y:S05]  /*0190*/  BRA.U !UP1, `(.L_x_7) ;  /* 0x0000000509187547 */ /* 0x000fea000b800000 */
[----:B------:R-:W-:Y:S01]  /*01a0*/  ULOP3.LUT UR5, UR4, 0x3fffff8, URZ, 0xc0, !UPT ;  /* 0x03fffff804057892 */ /* 0x000fe2000f8ec0ff */
[----:B------:R-:W-:Y:S01]  /*01b0*/  LOP3.LUT R3, R2, 0x80, RZ, 0xfc, !PT ;  /* 0x0000008002037812 */ /* 0x000fe200078efcff */
[----:B------:R-:W-:Y:S01]  /*01c0*/  IMAD.MOV.U32 R8, RZ, RZ, RZ ;  /* 0x000000ffff087224 */ /* 0x000fe200078e00ff */
[----:B------:R-:W0:Y:S03]  /*01d0*/  LDCU.64 UR10, c[0x0][0x380] ;  /* 0x00007000ff0a77ac */ /* 0x000e260008000a00 */
[----:B------:R-:W-:Y:S01]  /*01e0*/  MOV R5, UR5 ;  /* 0x0000000500057c02 */ /* 0x000fe20008000f00 */
[----:B------:R-:W-:-:S12]  /*01f0*/  UIADD3 UR7, UPT, UPT, -UR5, URZ, URZ ;  /* 0x000000ff05077290 */ /* 0x000fd8000fffe1ff */
.L_x_8:
[----:B------:R-:W1:Y:S01]  /*0200*/  LDC.64 R16, c[0x0][0x388] ;  /* 0x0000e200ff107b82 */ /* 0x000e620000000a00 */
[C---:B------:R-:W-:Y:S01]  /*0210*/  IADD3 R7, P0, PT, R4.reuse, R3, RZ ;  /* 0x0000000304077210 */ /* 0x040fe20007f1e0ff */
[C---:B------:R-:W-:Y:S01]  /*0220*/  VIADD R21, R3.reuse, 0xffffff80 ;  /* 0xffffff8003157836 */ /* 0x040fe20000000000 */
[C---:B------:R-:W-:Y:S01]  /*0230*/  IADD3 R14, PT, PT, R3.reuse, -0x20, RZ ;  /* 0xffffffe0030e7810 */ /* 0x040fe20007ffe0ff */
[----:B------:R-:W-:Y:S02]  /*0240*/  VIADD R19, R3, 0x20 ;  /* 0x0000002003137836 */ /* 0x000fe40000000000 */
[----:B------:R-:W-:Y:S01]  /*0250*/  IMAD.X R12, RZ, RZ, R6, P0 ;  /* 0x000000ffff0c7224 */ /* 0x000fe200000e0606 */
[C---:B0-----:R-:W-:Y:S02]  /*0260*/  LEA R10, P0, R7.reuse, UR10, 0x2 ;  /* 0x0000000a070a7c11 */ /* 0x041fe4000f8010ff */
[----:B------:R-:W-:Y:S02]  /*0270*/  IADD3 R13, P2, PT, R4, R21, RZ ;  /* 0x00000015040d7210 */ /* 0x000fe40007f5e0ff */
[----:B------:R-:W-:-:S02]  /*0280*/  LEA.HI.X R11, R7, UR11, R12, 0x2, P0 ;  /* 0x0000000b070b7c11 */ /* 0x000fc400080f140c */
[C---:B------:R-:W-:Y:S01]  /*0290*/  IADD3 R9, P0, PT, R4.reuse, R14, RZ ;  /* 0x0000000e04097210 */ /* 0x040fe20007f1e0ff */
[--C-:B------:R-:W-:Y:S01]  /*02a0*/  IMAD.X R22, RZ, RZ, R6.reuse, P2 ;  /* 0x000000ffff167224 */ /* 0x100fe200010e0606 */
[----:B------:R-:W-:Y:S01]  /*02b0*/  IADD3 R7, P1, PT, R4, R19, RZ ;  /* 0x0000001304077210 */ /* 0x000fe20007f3e0ff */
[----:B------:R-:W-:Y:S01]  /*02c0*/  VIADD R15, R3, 0x40 ;  /* 0x00000040030f7836 */ /* 0x000fe20000000000 */
[----:B------:R-:W-:Y:S01]  /*02d0*/  IADD3.X R20, PT, PT, RZ, R6, RZ, P0, !PT ;  /* 0x00000006ff147210 */ /* 0x000fe200007fe4ff */
[----:B------:R-:W2:Y:S01]  /*02e0*/  LDG.E R10, desc[UR8][R10.64] ;  /* 0x000000080a0a7981 */ /* 0x000ea2000c1e1900 */
[----:B------:R-:W-:Y:S01]  /*02f0*/  LEA R26, P0, R9, UR10, 0x2 ;  /* 0x0000000a091a7c11 */ /* 0x000fe2000f8010ff */
[----:B------:R-:W-:Y:S01]  /*0300*/  IMAD.X R18, RZ, RZ, R6, P1 ;  /* 0x000000ffff127224 */ /* 0x000fe200008e0606 */
[----:B------:R-:W-:Y:S02]  /*0310*/  LEA R12, P2, R13, UR10, 0x2 ;  /* 0x0000000a0d0c7c11 */ /* 0x000fe4000f8410ff */
[----:B------:R-:W-:Y:S01]  /*0320*/  LEA.HI.X R27, R9, UR11, R20, 0x2, P0 ;  /* 0x0000000b091b7c11 */ /* 0x000fe200080f1414 */
[----:B-1----:R-:W-:Y:S01]  /*0330*/  IMAD.WIDE.U32 R20, R21, 0x4, R16 ;  /* 0x0000000415147825 */ /* 0x002fe200078e0010 */
[----:B------:R-:W-:-:S02]  /*0340*/  LEA R28, P1, R7, UR10, 0x2 ;  /* 0x0000000a071c7c11 */ /* 0x000fc4000f8210ff */
[----:B------:R-:W-:Y:S01]  /*0350*/  LEA.HI.X R13, R13, UR11, R22, 0x2, P2 ;  /* 0x0000000b0d0d7c11 */ /* 0x000fe200090f1416 */
[----:B------:R-:W3:Y:S01]  /*0360*/  LDG.E R11, desc[UR8][R26.64] ;  /* 0x000000081a0b7981 */ /* 0x000ee2000c1e1900 */
[----:B------:R-:W-:Y:S02]  /*0370*/  LEA.HI.X R29, R7, UR11, R18, 0x2, P1 ;  /* 0x0000000b071d7c11 */ /* 0x000fe400088f1412 */
[----:B------:R-:W-:Y:S01]  /*0380*/  IADD3 R18, P0, PT, R4, R15, RZ ;  /* 0x0000000f04127210 */ /* 0x000fe20007f1e0ff */
[----:B------:R-:W4:Y:S04]  /*0390*/  LDG.E R25, desc[UR8][R12.64] ;  /* 0x000000080c197981 */ /* 0x000f28000c1e1900 */
[----:B------:R-:W4:Y:S04]  /*03a0*/  LDG.E R7, desc[UR8][R20.64] ;  /* 0x0000000814077981 */ /* 0x000f28000c1e1900 */
[----:B------:R-:W5:Y:S04]  /*03b0*/  LDG.E R24, desc[UR8][R20.64+0x80] ;  /* 0x0000800814187981 */ /* 0x000f68000c1e1900 */
[----:B------:R0:W2:Y:S04]  /*03c0*/  LDG.E R22, desc[UR8][R20.64+0x100] ;  /* 0x0001000814167981 */ /* 0x0000a8000c1e1900 */
[----:B------:R-:W5:Y:S04]  /*03d0*/  LDG.E R23, desc[UR8][R12.64+0x80] ;  /* 0x000080080c177981 */ /* 0x000f68000c1e1900 */
[----:B------:R1:W3:Y:S01]  /*03e0*/  LDG.E R9, desc[UR8][R28.64] ;  /* 0x000000081c097981 */ /* 0x0002e2000c1e1900 */
[----:B0-----:R-:W-:Y:S01]  /*03f0*/  IMAD.WIDE.U32 R20, R14, 0x4, R16 ;  /* 0x000000040e147825 */ /* 0x001fe200078e0010 */
[----:B------:R-:W-:-:S02]  /*0400*/  IADD3.X R14, PT, PT, RZ, R6, RZ, P0, !PT ;  /* 0x00000006ff0e7210 */ /* 0x000fc400007fe4ff */
[C---:B------:R-:W-:Y:S01]  /*0410*/  LEA R26, P0, R18.reuse, UR10, 0x2 ;  /* 0x0000000a121a7c11 */ /* 0x040fe2000f8010ff */
[----:B------:R-:W2:Y:S03]  /*0420*/  LDG.E R13, desc[UR8][R12.64+0x100] ;  /* 0x000100080c0d7981 */ /* 0x000ea6000c1e1900 */
[----:B------:R-:W-:Y:S01]  /*0430*/  LEA.HI.X R27, R18, UR11, R14, 0x2, P0 ;  /* 0x0000000b121b7c11 */ /* 0x000fe200080f140e */
[--C-:B-1----:R-:W-:Y:S01]  /*0440*/  IMAD.WIDE.U32 R28, R3, 0x4, R16.reuse ;  /* 0x00000004031c7825 */ /* 0x102fe200078e0010 */
[----:B------:R0:W3:Y:S03]  /*0450*/  LDG.E R12, desc[UR8][R20.64] ;  /* 0x00000008140c7981 */ /* 0x0000e6000c1e1900 */
[--C-:B------:R-:W-:Y:S02]  /*0460*/  IMAD.WIDE.U32 R18, R19, 0x4, R16.reuse ;  /* 0x0000000413127825 */ /* 0x100fe400078e0010 */
[----:B------:R-:W3:Y:S02]  /*0470*/  LDG.E R29, desc[UR8][R28.64] ;  /* 0x000000081c1d7981 */ /* 0x000ee4000c1e1900 */
[----:B------:R-:W-:-:S02]  /*0480*/  IMAD.WIDE.U32 R14, R15, 0x4, R16 ;  /* 0x000000040f0e7825 */ /* 0x000fc400078e0010 */
[----:B------:R-:W3:Y:S02]  /*0490*/  LDG.E R18, desc[UR8][R18.64] ;  /* 0x0000000812127981 */ /* 0x000ee4000c1e1900 */
[----:B0-----:R-:W-:Y:S02]  /*04a0*/  VIADD R21, R3, 0x60 ;  /* 0x0000006003157836 */ /* 0x001fe40000000000 */
[----:B------:R0:W3:Y:S02]  /*04b0*/  LDG.E R15, desc[UR8][R14.64] ;  /* 0x000000080e0f7981 */ /* 0x0000e4000c1e1900 */
[----:B------:R-:W-:Y:S01]  /*04c0*/  IMAD.WIDE.U32 R16, R21, 0x4, R16 ;  /* 0x0000000415107825 */ /* 0x000fe200078e0010 */
[----:B------:R-:W-:Y:S01]  /*04d0*/  IADD3 R21, P0, PT, R4, R21, RZ ;  /* 0x0000001504157210 */ /* 0x000fe20007f1e0ff */
[----:B------:R-:W3:Y:S04]  /*04e0*/  LDG.E R26, desc[UR8][R26.64] ;  /* 0x000000081a1a7981 */ /* 0x000ee8000c1e1900 */
[----:B------:R-:W3:Y:S01]  /*04f0*/  LDG.E R17, desc[UR8][R16.64] ;  /* 0x0000000810117981 */ /* 0x000ee2000c1e1900 */
[----:B0-----:R-:W-:Y:S01]  /*0500*/  IMAD.X R14, RZ, RZ, R6, P0 ;  /* 0x000000ffff0e7224 */ /* 0x001fe200000e0606 */
[----:B------:R-:W-:-:S04]  /*0510*/  LEA R20, P0, R21, UR10, 0x2 ;  /* 0x0000000a15147c11 */ /* 0x000fc8000f8010ff */
[----:B------:R-:W-:-:S05]  /*0520*/  LEA.HI.X R21, R21, UR11, R14, 0x2, P0 ;  /* 0x0000000b15157c11 */ /* 0x000fca00080f140e */
[----:B------:R-:W3:Y:S01]  /*0530*/  LDG.E R20, desc[UR8][R20.64] ;  /* 0x0000000814147981 */ /* 0x000ee2000c1e1900 */
[----:B------:R-:W-:-:S04]  /*0540*/  UIADD3 UR7, UPT, UPT, UR7, 0x8, URZ ;  /* 0x0000000807077890 */ /* 0x000fc8000fffe0ff */
[----:B------:R-:W-:Y:S01]  /*0550*/  UISETP.NE.AND UP1, UPT, UR7, URZ, UPT ;  /* 0x000000ff0700728c */ /* 0x000fe2000bf25270 */
[----:B------:R-:W-:Y:S01]  /*0560*/  IADD3 R3, PT, PT, R3, 0x100, RZ ;  /* 0x0000010003037810 */ /* 0x000fe20007ffe0ff */
[----:B----4-:R-:W-:-:S04]  /*0570*/  FFMA R8, R25, R7, R8 ;  /* 0x0000000719087223 */ /* 0x010fc80000000008 */
[----:B-----5:R-:W-:-:S04]  /*0580*/  FFMA R8, R23, R24, R8 ;  /* 0x0000001817087223 */ /* 0x020fc80000000008 */
[----:B--2---:R-:W-:-:S04]  /*0590*/  FFMA R8, R13, R22, R8 ;  /* 0x000000160d087223 */ /* 0x004fc80000000008 */
[----:B---3--:R-:W-:-:S04]  /*05a0*/  FFMA R11, R11, R12, R8 ;  /* 0x0000000c0b0b7223 */ /* 0x008fc80000000008 */
[----:B------:R-:W-:-:S04]  /*05b0*/  FFMA R10, R10, R29, R11 ;  /* 0x0000001d0a0a7223 */ /* 0x000fc8000000000b */
[----:B------:R-:W-:-:S04]  /*05c0*/  FFMA R9, R9, R18, R10 ;  /* 0x0000001209097223 */ /* 0x000fc8000000000a */
[----:B------:R-:W-:-:S04]  /*05d0*/  FFMA R9, R26, R15, R9 ;  /* 0x0000000f1a097223 */ /* 0x000fc80000000009 */
[----:B------:R-:W-:Y:S01]  /*05e0*/  FFMA R8, R20, R17, R9 ;  /* 0x0000001114087223 */ /* 0x000fe20000000009 */
[----:B------:R-:W-:Y:S06]  /*05f0*/  BRA.U UP1, `(.L_x_8) ;  /* 0xfffffffd01007547 */ /* 0x000fec000b83ffff */
.L_x_7:
[----:B------:R-:W-:Y:S05]  /*0600*/  BRA.U !UP0, `(.L_x_6) ;  /* 0x0000000508387547 */ /* 0x000fea000b800000 */
[----:B------:R-:W-:Y:S02]  /*0610*/  UISETP.GE.U32.AND UP0, UPT, UR6, 0x4, UPT ;  /* 0x000000040600788c */ /* 0x000fe4000bf06070 */
[----:B------:R-:W-:-:S04]  /*0620*/  ULOP3.LUT UR5, UR4, 0x3, URZ, 0xc0, !UPT ;  /* 0x0000000304057892 */ /* 0x000fc8000f8ec0ff */
[----:B------:R-:W-:-:S03]  /*0630*/  UISETP.NE.AND UP1, UPT, UR5, URZ, UPT ;  /* 0x000000ff0500728c */ /* 0x000fc6000bf25270 */
[----:B------:R-:W-:Y:S08]  /*0640*/  BRA.U !UP0, `(.L_x_9) ;  /* 0x0000000108907547 */ /* 0x000ff0000b800000 */
[----:B------:R-:W0:Y:S01]  /*0650*/  LDC.64 R14, c[0x0][0x388] ;  /* 0x0000e200ff0e7b82 */ /* 0x000e220000000a00 */
[----:B------:R-:W1:Y:S01]  /*0660*/  LDCU.64 UR6, c[0x0][0x380] ;  /* 0x00007000ff0677ac */ /* 0x000e620008000a00 */
[----:B------:R-:W-:-:S04]  /*0670*/  IMAD R3, R5, 0x20, R2 ;  /* 0x0000002005037824 */ /* 0x000fc800078e0202 */
[C---:B------:R-:W-:Y:S01]  /*0680*/  VIADD R7, R3.reuse, 0x20 ;  /* 0x0000002003077836 */ /* 0x040fe20000000000 */
[C---:B------:R-:W-:Y:S02]  /*0690*/  IADD3 R10, P0, PT, R4.reuse, R3, RZ ;  /* 0x00000003040a7210 */ /* 0x040fe40007f1e0ff */
[C---:B------:R-:W-:Y:S02]  /*06a0*/  IADD3 R9, PT, PT, R3.reuse, 0x40, RZ ;  /* 0x0000004003097810 */ /* 0x040fe40007ffe0ff */
[C---:B------:R-:W-:Y:S01]  /*06b0*/  IADD3 R11, P2, PT, R4.reuse, R7, RZ ;  /* 0x00000007040b7210 */ /* 0x040fe20007f5e0ff */
[--C-:B------:R-:W-:Y:S01]  /*06c0*/  IMAD.X R13, RZ, RZ, R6.reuse, P0 ;  /* 0x000000ffff0d7224 */ /* 0x100fe200000e0606 */
[----:B------:R-:W-:Y:S01]  /*06d0*/  IADD3 R9, P0, PT, R4, R9, RZ ;  /* 0x0000000904097210 */ /* 0x000fe20007f1e0ff */
[----:B------:R-:W-:Y:S02]  /*06e0*/  VIADD R7, R3, 0x60 ;  /* 0x0000006003077836 */ /* 0x000fe40000000000 */
[----:B------:R-:W-:Y:S01]  /*06f0*/  IMAD.X R20, RZ, RZ, R6, P2 ;  /* 0x000000ffff147224 */ /* 0x000fe200010e0606 */
[----:B------:R-:W-:-:S02]  /*0700*/  IADD3.X R16, PT, PT, RZ, R6, RZ, P0, !PT ;  /* 0x00000006ff107210 */ /* 0x000fc400007fe4ff */
[C---:B-1----:R-:W-:Y:S02]  /*0710*/  LEA R18, P1, R10.reuse, UR6, 0x2 ;  /* 0x000000060a127c11 */ /* 0x042fe4000f8210ff */
[----:B------:R-:W-:Y:S02]  /*0720*/  LEA R12, P0, R9, UR6, 0x2 ;  /* 0x00000006090c7c11 */ /* 0x000fe4000f8010ff */
[----:B------:R-:W-:Y:S01]  /*0730*/  LEA.HI.X R19, R10, UR7, R13, 0x2, P1 ;  /* 0x000000070a137c11 */ /* 0x000fe200088f140d */
[----:B0-----:R-:W-:Y:S01]  /*0740*/  IMAD.WIDE.U32 R14, R3, 0x4, R14 ;  /* 0x00000004030e7825 */ /* 0x001fe200078e000e */
[----:B------:R-:W-:Y:S02]  /*0750*/  LEA R10, P1, R11, UR6, 0x2 ;  /* 0x000000060b0a7c11 */ /* 0x000fe4000f8210ff */
[----:B------:R-:W-:Y:S02]  /*0760*/  LEA.HI.X R13, R9, UR7, R16, 0x2, P0 ;  /* 0x00000007090d7c11 */ /* 0x000fe400080f1410 */
[----:B------:R-:W-:Y:S01]  /*0770*/  IADD3 R9, P0, PT, R4, R7, RZ ;  /* 0x0000000704097210 */ /* 0x000fe20007f1e0ff */
[----:B------:R-:W2:Y:S01]  /*0780*/  LDG.E R19, desc[UR8][R18.64] ;  /* 0x0000000812137981 */ /* 0x000ea2000c1e1900 */
[----:B------:R-:W-:-:S03]  /*0790*/  LEA.HI.X R11, R11, UR7, R20, 0x2, P1 ;  /* 0x000000070b0b7c11 */ /* 0x000fc600088f1414 */
[----:B------:R-:W2:Y:S01]  /*07a0*/  LDG.E R3, desc[UR8][R14.64] ;  /* 0x000000080e037981 */ /* 0x000ea2000c1e1900 */
[----:B------:R-:W-:Y:S01]  /*07b0*/  IMAD.X R20, RZ, RZ, R6, P0 ;  /* 0x000000ffff147224 */ /* 0x000fe200000e0606 */
[C---:B------:R-:W-:Y:S02]  /*07c0*/  LEA R16, P0, R9.reuse, UR6, 0x2 ;  /* 0x0000000609107c11 */ /* 0x040fe4000f8010ff */
[----:B------:R-:W3:Y:S04]  /*07d0*/  LDG.E R10, desc[UR8][R10.64] ;  /* 0x000000080a0a7981 */ /* 0x000ee8000c1e1900 */
[----:B------:R-:W3:Y:S01]  /*07e0*/  LDG.E R7, desc[UR8][R14.64+0x80] ;  /* 0x000080080e077981 */ /* 0x000ee2000c1e1900 */
[----:B------:R-:W-:-:S03]  /*07f0*/  LEA.HI.X R17, R9, UR7, R20, 0x2, P0 ;  /* 0x0000000709117c11 */ /* 0x000fc600080f1414 */
[----:B------:R-:W4:Y:S04]  /*0800*/  LDG.E R12, desc[UR8][R12.64] ;  /* 0x000000080c0c7981 */ /* 0x000f28000c1e1900 */
[----:B------:R-:W4:Y:S04]  /*0810*/  LDG.E R9, desc[UR8][R14.64+0x100] ;  /* 0x000100080e097981 */ /* 0x000f28000c1e1900 */
[----:B------:R-:W5:Y:S04]  /*0820*/  LDG.E R16, desc[UR8][R16.64] ;  /* 0x0000000810107981 */ /* 0x000f68000c1e1900 */
[----:B------:R-:W5:Y:S01]  /*0830*/  LDG.E R20, desc[UR8][R14.64+0x180] ;  /* 0x000180080e147981 */ /* 0x000f62000c1e1900 */
[----:B------:R-:W-:Y:S01]  /*0840*/  IADD3 R5, PT, PT, R5, 0x4, RZ ;  /* 0x0000000405057810 */ /* 0x000fe20007ffe0ff */
[----:B--2---:R-:W-:-:S04]  /*0850*/  FFMA R3, R19, R3, R8 ;  /* 0x0000000313037223 */ /* 0x004fc80000000008 */
[----:B---3--:R-:W-:-:S04]  /*0860*/  FFMA R3, R10, R7, R3 ;  /* 0x000000070a037223 */ /* 0x008fc80000000003 */
[----:B----4-:R-:W-:-:S04]  /*0870*/  FFMA R3, R12, R9, R3 ;  /* 0x000000090c037223 */ /* 0x010fc80000000003 */
[----:B-----5:R-:W-:-:S07]  /*0880*/  FFMA R8, R16, R20, R3 ;  /* 0x0000001410087223 */ /* 0x020fce0000000003 */
.L_x_9:
[----:B------:R-:W-:Y:S05]  /*0890*/  BRA.U !UP1, `(.L_x_6) ;  /* 0x0000000109947547 */ /* 0x000fea000b800000 */
[----:B------:R-:W-:Y:S02]  /*08a0*/  UISETP.NE.AND UP0, UPT, UR5, 0x1, UPT ;  /* 0x000000010500788c */ /* 0x000fe4000bf05270 */
[----:B------:R-:W-:-:S04]  /*08b0*/  ULOP3.LUT UR4, UR4, 0x1, URZ, 0xc0, !UPT ;  /* 0x0000000104047892 */ /* 0x000fc8000f8ec0ff */
[----:B------:R-:W-:-:S03]  /*08c0*/  UISETP.NE.U32.AND UP1, UPT, UR4, 0x1, UPT ;  /* 0x000000010400788c */ /* 0x000fc6000bf25070 */
[----:B------:R-:W-:Y:S08]  /*08d0*/  BRA.U !UP0, `(.L_x_10) ;  /* 0x0000000108547547 */ /* 0x000ff0000b800000 */
[----:B------:R-:W0:Y:S01]  /*08e0*/  LDC.64 R10, c[0x0][0x388] ;  /* 0x0000e200ff0a7b82 */ /* 0x000e220000000a00 */
[----:B------:R-:W1:Y:S01]  /*08f0*/  LDCU.64 UR4, c[0x0][0x380] ;  /* 0x00007000ff0477ac */ /* 0x000e620008000a00 */
[----:B------:R-:W-:-:S04]  /*0900*/  IMAD R17, R5, 0x20, R2 ;  /* 0x0000002005117824 */ /* 0x000fc800078e0202 */
[----:B------:R-:W-:Y:S01]  /*0910*/  VIADD R7, R17, 0x20 ;  /* 0x0000002011077836 */ /* 0x000fe20000000000 */
[----:B------:R-:W-:-:S04]  /*0920*/  IADD3 R3, P0, PT, R4, R17, RZ ;  /* 0x0000001104037210 */ /* 0x000fc80007f1e0ff */
[----:B------:R-:W-:Y:S02]  /*0930*/  IADD3.X R12, PT, PT, RZ, R6, RZ, P0, !PT ;  /* 0x00000006ff0c7210 */ /* 0x000fe400007fe4ff */
[----:B------:R-:W-:-:S05]  /*0940*/  IADD3 R9, P1, PT, R4, R7, RZ ;  /* 0x0000000704097210 */ /* 0x000fca0007f3e0ff */
[----:B------:R-:W-:Y:S01]  /*0950*/  IMAD.X R18, RZ, RZ, R6, P1 ;  /* 0x000000ffff127224 */ /* 0x000fe200008e0606 */
[----:B-1----:R-:W-:-:S04]  /*0960*/  LEA R14, P0, R3, UR4, 0x2 ;  /* 0x00000004030e7c11 */ /* 0x002fc8000f8010ff */
[----:B------:R-:W-:Y:S01]  /*0970*/  LEA.HI.X R15, R3, UR5, R12, 0x2, P0 ;  /* 0x00000005030f7c11 */ /* 0x000fe200080f140c */
[----:B0-----:R-:W-:Y:S01]  /*0980*/  IMAD.WIDE.U32 R16, R17, 0x4, R10 ;  /* 0x0000000411107825 */ /* 0x001fe200078e000a */
[----:B------:R-:W-:-:S03]  /*0990*/  LEA R12, P0, R9, UR4, 0x2 ;  /* 0x00000004090c7c11 */ /* 0x000fc6000f8010ff */
[----:B------:R-:W-:Y:S01]  /*09a0*/  IMAD.WIDE.U32 R10, R7, 0x4, R10 ;  /* 0x00000004070a7825 */ /* 0x000fe200078e000a */
[----:B------:R-:W-:Y:S01]  /*09b0*/  LEA.HI.X R13, R9, UR5, R18, 0x2, P0 ;  /* 0x00000005090d7c11 */ /* 0x000fe200080f1412 */
[----:B------:R-:W2:Y:S04]  /*09c0*/  LDG.E R15, desc[UR8][R14.64] ;  /* 0x000000080e0f7981 */ /* 0x000ea8000c1e1900 */
[----:B------:R-:W2:Y:S04]  /*09d0*/  LDG.E R16, desc[UR8][R16.64] ;  /* 0x0000000810107981 */ /* 0x000ea8000c1e1900 */
[----:B------:R-:W3:Y:S04]  /*09e0*/  LDG.E R12, desc[UR8][R12.64] ;  /* 0x000000080c0c7981 */ /* 0x000ee8000c1e1900 */
[----:B------:R-:W3:Y:S01]  /*09f0*/  LDG.E R10, desc[UR8][R10.64] ;  /* 0x000000080a0a7981 */ /* 0x000ee2000c1e1900 */
[----:B------:R-:W-:Y:S01]  /*0a00*/  IADD3 R5, PT, PT, R5, 0x2, RZ ;  /* 0x0000000205057810 */ /* 0x000fe20007ffe0ff */
[----:B--2---:R-:W-:-:S04]  /*0a10*/  FFMA R3, R15, R16, R8 ;  /* 0x000000100f037223 */ /* 0x004fc80000000008 */
[----:B---3--:R-:W-:-:S07]  /*0a20*/  FFMA R8, R12, R10, R3 ;  /* 0x0000000a0c087223 */ /* 0x008fce0000000003 */
.L_x_10:
[----:B------:R-:W-:Y:S05]  /*0a30*/  BRA.U UP1, `(.L_x_6) ;  /* 0x00000001012c7547 */ /* 0x000fea000b800000 */
[----:B------:R-:W0:Y:S01]  /*0a40*/  LDC.64 R10, c[0x0][0x388] ;  /* 0x0000e200ff0a7b82 */ /* 0x000e220000000a00 */
[----:B------:R-:W1:Y:S01]  /*0a50*/  LDCU.64 UR4, c[0x0][0x380] ;  /* 0x00007000ff0477ac */ /* 0x000e620008000a00 */
[----:B------:R-:W-:-:S05]  /*0a60*/  IMAD R5, R5, 0x20, R2 ;  /* 0x0000002005057824 */ /* 0x000fca00078e0202 */
[----:B------:R-:W-:-:S04]  /*0a70*/  IADD3 R3, P0, PT, R4, R5, RZ ;  /* 0x0000000504037210 */ /* 0x000fc80007f1e0ff */
[----:B------:R-:W-:Y:S02]  /*0a80*/  IADD3.X R12, PT, PT, RZ, R6, RZ, P0, !PT ;  /* 0x00000006ff0c7210 */ /* 0x000fe400007fe4ff */
[----:B-1----:R-:W-:-:S04]  /*0a90*/  LEA R6, P0, R3, UR4, 0x2 ;  /* 0x0000000403067c11 */ /* 0x002fc8000f8010ff */
[----:B------:R-:W-:Y:S01]  /*0aa0*/  LEA.HI.X R7, R3, UR5, R12, 0x2, P0 ;  /* 0x0000000503077c11 */ /* 0x000fe200080f140c */
[----:B0-----:R-:W-:-:S05]  /*0ab0*/  IMAD.WIDE.U32 R4, R5, 0x4, R10 ;  /* 0x0000000405047825 */ /* 0x001fca00078e000a */
[----:B------:R-:W2:Y:S04]  /*0ac0*/  LDG.E R7, desc[UR8][R6.64] ;  /* 0x0000000806077981 */ /* 0x000ea8000c1e1900 */
[----:B------:R-:W2:Y:S02]  /*0ad0*/  LDG.E R4, desc[UR8][R4.64] ;  /* 0x0000000804047981 */ /* 0x000ea4000c1e1900 */
[----:B--2---:R-:W-:-:S07]  /*0ae0*/  FFMA R8, R7, R4, R8 ;  /* 0x0000000407087223 */ /* 0x004fce0000000008 */
.L_x_6:
        /* <DEDUP_REMOVED lines=12> */
[----:B-1----:R-:W-:Y:S01]  /*0bb0*/  FADD R7, R6, R7 ;  /* 0x0000000706077221 */ /* 0x002fe20000000000 */
[----:B--2---:R-:W-:-:S05]  /*0bc0*/  IMAD.WIDE R2, R0, 0x4, R2 ;  /* 0x0000000400027825 */ /* 0x004fca00078e0202 */
[----:B------:R-:W-:Y:S01]  /*0bd0*/  STG.E desc[UR8][R2.64], R7 ;  /* 0x0000000702007986 */ /* 0x000fe2000c101908 */
[----:B------:R-:W-:Y:S05]  /*0be0*/  EXIT ;  /* 0x000000000000794d */ /* 0x000fea0003800000 */
.L_x_11:
        /* <DEDUP_REMOVED lines=9> */
.L_x_40:


//--------------------- .text._Z9sgemv_k16ILi32ELi256EEvPfS0_S0_ii --------------------------
	.section	.text._Z9sgemv_k16ILi32ELi256EEvPfS0_S0_ii,"ax",@progbits
	.align	128
        .global         _Z9sgemv_k16ILi32ELi256EEvPfS0_S0_ii
        .type           _Z9sgemv_k16ILi32ELi256EEvPfS0_S0_ii,@function
        .size           _Z9sgemv_k16ILi32ELi256EEvPfS0_S0_ii,(.L_x_41 - _Z9sgemv_k16ILi32ELi256EEvPfS0_S0_ii)
        .other          _Z9sgemv_k16ILi32ELi256EEvPfS0_S0_ii,@"STO_CUDA_ENTRY STV_DEFAULT"
_Z9sgemv_k16ILi32ELi256EEvPfS0_S0_ii:
.text._Z9sgemv_k16ILi32ELi256EEvPfS0_S0_ii:
        /* <DEDUP_REMOVED lines=9> */
[C---:B------:R-:W-:Y:S02]  /*0090*/  SHF.L.U32 R2, R4.reuse, 0x2, RZ ;  /* 0x0000000204027819 */ /* 0x040fe400000006ff */
[----:B------:R-:W-:Y:S01]  /*00a0*/  LOP3.LUT P0, R0, R4, 0xf, RZ, 0xc0, !PT ;  /* 0x0000000f04007812 */ /* 0x000fe2000780c0ff */
[----:B------:R-:W1:Y:S01]  /*00b0*/  LDCU.128 UR8, c[0x0][0x380] ;  /* 0x00007000ff0877ac */ /* 0x000e620008000c00 */
[----:B------:R-:W-:Y:S01]  /*00c0*/  LOP3.LUT R2, R2, 0x3c, RZ, 0xc0, !PT ;  /* 0x0000003c02027812 */ /* 0x000fe200078ec0ff */
[----:B------:R-:W2:Y:S01]  /*00d0*/  LDCU.64 UR4, c[0x0][0x358] ;  /* 0x00006b00ff0477ac */ /* 0x000ea20008000a00 */
[----:B0-----:R-:W-:Y:S02]  /*00e0*/  IMAD R3, R7, UR6, RZ ;  /* 0x0000000607037c24 */ /* 0x001fe4000f8e02ff */
[----:B-1----:R-:W-:-:S03]  /*00f0*/  IADD3 R4, P3, PT, R2, UR10, RZ ;  /* 0x0000000a02047c10 */ /* 0x002fc6000ff7e0ff */
[----:B------:R-:W-:Y:S02]  /*0100*/  IADD3 R0, P1, PT, R0, R3, RZ ;  /* 0x0000000300007210 */ /* 0x000fe40007f3e0ff */
[----:B------:R-:W-:Y:S02]  /*0110*/  IMAD.X R5, RZ, RZ, UR11, P3 ;  /* 0x0000000bff057e24 */ /* 0x000fe400098e06ff */
[C---:B------:R-:W-:Y:S02]  /*0120*/  LEA R2, P2, R0.reuse, UR8, 0x2 ;  /* 0x0000000800027c11 */ /* 0x040fe4000f8410ff */
[----:B------:R-:W-:Y:S02]  /*0130*/  LEA.HI.X.SX32 R3, R3, RZ, 0x1, P1 ;  /* 0x000000ff03037211 */ /* 0x000fe400008f0eff */
[----:B--2---:R-:W2:Y:S02]  /*0140*/  LDG.E R5, desc[UR4][R4.64] ;  /* 0x0000000404057981 */ /* 0x004ea4000c1e1900 */
[----:B------:R-:W-:-:S05]  /*0150*/  LEA.HI.X R3, R0, UR9, R3, 0x2, P2 ;  /* 0x0000000900037c11 */ /* 0x000fca00090f1403 */
[----:B------:R-:W2:Y:S02]  /*0160*/  LDG.E R2, desc[UR4][R2.64] ;  /* 0x0000000402027981 */ /* 0x000ea4000c1e1900 */
[----:B--2---:R-:W-:-:S05]  /*0170*/  FMUL R0, R2, R5 ;  /* 0x0000000502007220 */ /* 0x004fca0000400000 */
        /* <DEDUP_REMOVED lines=13> */
.L_x_12:
        /* <DEDUP_REMOVED lines=11> */
.L_x_41:


//--------------------- .text._Z17sgemv_k128_float4ILi32ELi128EEvPfS0_S0_ii --------------------------
	.section	.text._Z17sgemv_k128_float4ILi32ELi128EEvPfS0_S0_ii,"ax",@progbits
	.align	128
        .global         _Z17sgemv_k128_float4ILi32ELi128EEvPfS0_S0_ii
        .type           _Z17sgemv_k128_float4ILi32ELi128EEvPfS0_S0_ii,@function
        .size           _Z17sgemv_k128_float4ILi32ELi128EEvPfS0_S0_ii,(.L_x_42 - _Z17sgemv_k128_float4ILi32ELi128EEvPfS0_S0_ii)
        .other          _Z17sgemv_k128_float4ILi32ELi128EEvPfS0_S0_ii,@"STO_CUDA_ENTRY STV_DEFAULT"
_Z17sgemv_k128_float4ILi32ELi128EEvPfS0_S0_ii:
.text._Z17sgemv_k128_float4ILi32ELi128EEvPfS0_S0_ii:
        /* <DEDUP_REMOVED lines=34> */
.L_x_15:
        /* <DEDUP_REMOVED lines=100> */
.L_x_14:
        /* <DEDUP_REMOVED lines=57> */
.L_x_16:
        /* <DEDUP_REMOVED lines=33> */
.L_x_17:
        /* <DEDUP_REMOVED lines=16> */
.L_x_13:
        /* <DEDUP_REMOVED lines=16> */
.L_x_18:
        /* <DEDUP_REMOVED lines=16> */
.L_x_42:


//--------------------- .text._Z9sgemv_k32ILi32ELi128EEvPfS0_S0_ii --------------------------
	.section	.text._Z9sgemv_k32ILi32ELi128EEvPfS0_S0_ii,"ax",@progbits
	.align	128
        .global         _Z9sgemv_k32ILi32ELi128EEvPfS0_S0_ii
        .type           _Z9sgemv_k32ILi32ELi128EEvPfS0_S0_ii,@function
        .size           _Z9sgemv_k32ILi32ELi128EEvPfS0_S0_ii,(.L_x_43 - _Z9sgemv_k32ILi32ELi128EEvPfS0_S0_ii)
        .other          _Z9sgemv_k32ILi32ELi128EEvPfS0_S0_ii,@"STO_CUDA_ENTRY STV_DEFAULT"
_Z9sgemv_k32ILi32ELi128EEvPfS0_S0_ii:
.text._Z9sgemv_k32ILi32ELi128EEvPfS0_S0_ii:
        /* <DEDUP_REMOVED lines=32> */
.L_x_21:
        /* <DEDUP_REMOVED lines=64> */
.L_x_20:
        /* <DEDUP_REMOVED lines=41> */
.L_x_22:
        /* <DEDUP_REMOVED lines=26> */
.L_x_23:
        /* <DEDUP_REMOVED lines=12> */
.L_x_19:
        /* <DEDUP_REMOVED lines=16> */
.L_x_24:
        /* <DEDUP_REMOVED lines=9> */
.L_x_43:


//--------------------- .text._Z9sgemv_k16ILi32ELi128EEvPfS0_S0_ii --------------------------
	.section	.text._Z9sgemv_k16ILi32ELi128EEvPfS0_S0_ii,"ax",@progbits
	.align	128
        .global         _Z9sgemv_k16ILi32ELi128EEvPfS0_S0_ii
        .type           _Z9sgemv_k16ILi32ELi128EEvPfS0_S0_ii,@function
        .size           _Z9sgemv_k16ILi32ELi128EEvPfS0_S0_ii,(.L_x_44 - _Z9sgemv_k16ILi32ELi128EEvPfS0_S0_ii)
        .other          _Z9sgemv_k16ILi32ELi128EEvPfS0_S0_ii,@"STO_CUDA_ENTRY STV_DEFAULT"
_Z9sgemv_k16ILi32ELi128EEvPfS0_S0_ii:
.text._Z9sgemv_k16ILi32ELi128EEvPfS0_S0_ii:
        /* <DEDUP_REMOVED lines=37> */
.L_x_25:
        /* <DEDUP_REMOVED lines=11> */
.L_x_44:


//--------------------- .text._Z17sgemv_k128_float4ILi32ELi96EEvPfS0_S0_ii --------------------------
	.section	.text._Z17sgemv_k128_float4ILi32ELi96EEvPfS0_S0_ii,"ax",@progbits
	.align	128
        .global         _Z17sgemv_k128_float4ILi32ELi96EEvPfS0_S0_ii
        .type           _Z17sgemv_k128_float4ILi32ELi96EEvPfS0_S0_ii,@function
        .size           _Z17sgemv_k128_float4ILi32ELi96EEvPfS0_S0_ii,(.L_x_45 - _Z17sgemv_k128_float4ILi32ELi96EEvPfS0_S0_ii)
        .other          _Z17sgemv_k128_float4ILi32ELi96EEvPfS0_S0_ii,@"STO_CUDA_ENTRY STV_DEFAULT"
_Z17sgemv_k128_float4ILi32ELi96EEvPfS0_S0_ii:
.text._Z17sgemv_k128_float4ILi32ELi96EEvPfS0_S0_ii:
        /* <DEDUP_REMOVED lines=34> */
.L_x_28:
        /* <DEDUP_REMOVED lines=47> */
[----:B------:R-:W-:Y:S01]  /*0510*/  LEA R12, P0, R13, UR10, 0x2 ;  /* 0x0000000a0d0c7c11 */ /* 0x000fe2000f8010ff */
[----:B------:R-:W-:Y:S01]  /*0520*/  FFMA R23, R7, R11, R4 ;  /* 0x0000000b07177223 */ /* 0x000fe20000000004 */
[----:B------:R-:W-:Y:S01]  /*0530*/  IADD3 R7, PT, PT, R33, 0x80, RZ ;  /* 0x0000008021077810 */ /* 0x000fe20007ffe0ff */
[----:B------:R-:W3:Y:S01]  /*0540*/  LDG.E.128 R8, desc[UR8][R36.64+0xa00] ;  /* 0x000a000824087981 */ /* 0x000ee2000c1e1d00 */
        /* <DEDUP_REMOVED lines=49> */
.L_x_27:
        /* <DEDUP_REMOVED lines=22> */
[C---:B------:R-:W-:Y:S02]  /*09c0*/  IADD3 R23, PT, PT, R21.reuse, 0x100, RZ ;  /* 0x0000010015177810 */ /* 0x040fe40007ffe0ff */
        /* <DEDUP_REMOVED lines=34> */
.L_x_29:
        /* <DEDUP_REMOVED lines=33> */
.L_x_30:
        /* <DEDUP_REMOVED lines=16> */
.L_x_26:
        /* <DEDUP_REMOVED lines=16> */
.L_x_31:
        /* <DEDUP_REMOVED lines=16> */
.L_x_45:


//--------------------- .text._Z9sgemv_k32ILi32ELi96EEvPfS0_S0_ii --------------------------
	.section	.text._Z9sgemv_k32ILi32ELi96EEvPfS0_S0_ii,"ax",@progbits
	.align	128
        .global         _Z9sgemv_k32ILi32ELi96EEvPfS0_S0_ii
        .type           _Z9sgemv_k32ILi32ELi96EEvPfS0_S0_ii,@function
        .size           _Z9sgemv_k32ILi32ELi96EEvPfS0_S0_ii,(.L_x_46 - _Z9sgemv_k32ILi32ELi96EEvPfS0_S0_ii)
        .other          _Z9sgemv_k32ILi32ELi96EEvPfS0_S0_ii,@"STO_CUDA_ENTRY STV_DEFAULT"
_Z9sgemv_k32ILi32ELi96EEvPfS0_S0_ii:
.text._Z9sgemv_k32ILi32ELi96EEvPfS0_S0_ii:
        /* <DEDUP_REMOVED lines=30> */
[----:B------:R-:W-:Y:S01]  /*01e0*/  IMAD.U32 R5, RZ, RZ, UR5 ;  /* 0x00000005ff057e24 */ /* 0x000fe2000f8e00ff */
[----:B------:R-:W-:-:S12]  /*01f0*/  UIADD3 UR7, UPT, UPT, -UR5, URZ, URZ ;  /* 0x000000ff05077290 */ /* 0x000fd8000fffe1ff */
.L_x_34:
[----:B------:R-:W1:Y:S01]  /*0200*/  LDC.64 R16, c[0x0][0x388] ;  /* 0x0000e200ff107b82 */ /* 0x000e620000000a00 */
[C---:B------:R-:W-:Y:S01]  /*0210*/  IADD3 R7, P0, PT, R4.reuse, R3, RZ ;  /* 0x0000000304077210 */ /* 0x040fe20007f1e0ff */
[C---:B------:R-:W-:Y:S01]  /*0220*/  VIADD R14, R3.reuse, 0xffffffe0 ;  /* 0xffffffe0030e7836 */ /* 0x040fe20000000000 */
[C---:B------:R-:W-:Y:S02]  /*0230*/  IADD3 R21, PT, PT, R3.reuse, -0x80, RZ ;  /* 0xffffff8003157810 */ /* 0x040fe40007ffe0ff */
[----:B------:R-:W-:Y:S01]  /*0240*/  IADD3 R19, PT, PT, R3, 0x20, RZ ;  /* 0x0000002003137810 */ /* 0x000fe20007ffe0ff */
        /* <DEDUP_REMOVED lines=8> */
[----:B------:R-:W-:Y:S01]  /*02d0*/  LEA R12, P2, R13, UR10, 0x2 ;  /* 0x0000000a0d0c7c11 */ /* 0x000fe2000f8410ff */
[----:B------:R-:W-:Y:S01]  /*02e0*/  IMAD.X R20, RZ, RZ, R6, P0 ;  /* 0x000000ffff147224 */ /* 0x000fe200000e0606 */
[C---:B------:R-:W-:Y:S01]  /*02f0*/  LEA R26, P0, R9.reuse, UR10, 0x2 ;  /* 0x0000000a091a7c11 */ /* 0x040fe2000f8010ff */
[----:B------:R-:W2:Y:S01]  /*0300*/  LDG.E R10, desc[UR8][R10.64] ;  /* 0x000000080a0a7981 */ /* 0x000ea2000c1e1900 */
[----:B------:R-:W-:Y:S02]  /*0310*/  IADD3.X R18, PT, PT, RZ, R6, RZ, P1, !PT ;  /* 0x00000006ff127210 */ /* 0x000fe40000ffe4ff */
[----:B------:R-:W-:Y:S01]  /*0320*/  LEA.HI.X R27, R9, UR11, R20, 0x2, P0 ;  /* 0x0000000b091b7c11 */ /* 0x000fe200080f1414 */
[----:B-1----:R-:W-:Y:S01]  /*0330*/  IMAD.WIDE.U32 R20, R21, 0x4, R16 ;  /* 0x0000000415147825 */ /* 0x002fe200078e0010 */
[----:B------:R-:W-:-:S02]  /*0340*/  LEA R28, P1, R7, UR10, 0x2 ;  /* 0x0000000a071c7c11 */ /* 0x000fc4000f8210ff */
[----:B------:R-:W-:Y:S02]  /*0350*/  LEA.HI.X R13, R13, UR11, R22, 0x2, P2 ;  /* 0x0000000b0d0d7c11 */ /* 0x000fe400090f1416 */
[----:B------:R-:W-:Y:S01]  /*0360*/  LEA.HI.X R29, R7, UR11, R18, 0x2, P1 ;  /* 0x0000000b071d7c11 */ /* 0x000fe200088f1412 */
[----:B------:R-:W3:Y:S01]  /*0370*/  LDG.E R24, desc[UR8][R20.64+0x80] ;  /* 0x0000800814187981 */ /* 0x000ee2000c1e1900 */
[----:B------:R-:W-:-:S03]  /*0380*/  IADD3 R18, P0, PT, R4, R15, RZ ;  /* 0x0000000f04127210 */ /* 0x000fc60007f1e0ff */
[----:B------:R-:W4:Y:S04]  /*0390*/  LDG.E R25, desc[UR8][R12.64] ;  /* 0x000000080c197981 */ /* 0x000f28000c1e1900 */
[----:B------:R-:W4:Y:S04]  /*03a0*/  LDG.E R7, desc[UR8][R20.64] ;  /* 0x0000000814077981 */ /* 0x000f28000c1e1900 */
[----:B------:R0:W5:Y:S04]  /*03b0*/  LDG.E R22, desc[UR8][R20.64+0x100] ;  /* 0x0001000814167981 */ /* 0x000168000c1e1900 */
[----:B------:R-:W3:Y:S04]  /*03c0*/  LDG.E R23, desc[UR8][R12.64+0x80] ;  /* 0x000080080c177981 */ /* 0x000ee8000c1e1900 */
[----:B------:R1:W2:Y:S01]  /*03d0*/  LDG.E R11, desc[UR8][R26.64] ;  /* 0x000000081a0b7981 */ /* 0x0002a2000c1e1900 */
[----:B0-----:R-:W-:-:S03]  /*03e0*/  IMAD.WIDE.U32 R20, R14, 0x4, R16 ;  /* 0x000000040e147825 */ /* 0x001fc600078e0010 */
[----:B------:R0:W2:Y:S01]  /*03f0*/  LDG.E R9, desc[UR8][R28.64] ;  /* 0x000000081c097981 */ /* 0x0000a2000c1e1900 */
[----:B------:R-:W-:-:S03]  /*0400*/  IMAD.X R14, RZ, RZ, R6, P0 ;  /* 0x000000ffff0e7224 */ /* 0x000fc600000e0606 */
[----:B------:R-:W5:Y:S01]  /*0410*/  LDG.E R13, desc[UR8][R12.64+0x100] ;  /* 0x000100080c0d7981 */ /* 0x000f62000c1e1900 */
[----:B-1----:R-:W-:-:S04]  /*0420*/  LEA R26, P0, R18, UR10, 0x2 ;  /* 0x0000000a121a7c11 */ /* 0x002fc8000f8010ff */
[----:B------:R-:W-:Y:S01]  /*0430*/  LEA.HI.X R27, R18, UR11, R14, 0x2, P0 ;  /* 0x0000000b121b7c11 */ /* 0x000fe200080f140e */
[----:B------:R1:W2:Y:S01]  /*0440*/  LDG.E R12, desc[UR8][R20.64] ;  /* 0x00000008140c7981 */ /* 0x0002a2000c1e1900 */
[----:B0-----:R-:W-:-:S03]  /*0450*/  IMAD.WIDE.U32 R28, R3, 0x4, R16 ;  /* 0x00000004031c7825 */ /* 0x001fc600078e0010 */
[----:B------:R-:W2:Y:S01]  /*0460*/  LDG.E R26, desc[UR8][R26.64] ;  /* 0x000000081a1a7981 */ /* 0x000ea2000c1e1900 */
[----:B------:R-:W-:-:S03]  /*0470*/  IMAD.WIDE.U32 R18, R19, 0x4, R16 ;  /* 0x0000000413127825 */ /* 0x000fc600078e0010 */
[----:B------:R-:W2:Y:S01]  /*0480*/  LDG.E R29, desc[UR8][R28.64] ;  /* 0x000000081c1d7981 */ /* 0x000ea2000c1e1900 */
[----:B-1----:R-:W-:Y:S01]  /*0490*/  IADD3 R21, PT, PT, R3, 0x60, RZ ;  /* 0x0000006003157810 */ /* 0x002fe20007ffe0ff */
[--C-:B------:R-:W-:Y:S02]  /*04a0*/  IMAD.WIDE.U32 R14, R15, 0x4, R16.reuse ;  /* 0x000000040f0e7825 */ /* 0x100fe400078e0010 */
[----:B------:R-:W2:Y:S02]  /*04b0*/  LDG.E R18, desc[UR8][R18.64] ;  /* 0x0000000812127981 */ /* 0x000ea4000c1e1900 */
[----:B------:R-:W-:Y:S01]  /*04c0*/  IMAD.WIDE.U32 R16, R21, 0x4, R16 ;  /* 0x0000000415107825 */ /* 0x000fe200078e0010 */
[----:B------:R-:W-:Y:S01]  /*04d0*/  IADD3 R21, P0, PT, R4, R21, RZ ;  /* 0x0000001504157210 */ /* 0x000fe20007f1e0ff */
[----:B------:R0:W2:Y:S04]  /*04e0*/  LDG.E R15, desc[UR8][R14.64] ;  /* 0x000000080e0f7981 */ /* 0x0000a8000c1e1900 */
[----:B------:R-:W2:Y:S01]  /*04f0*/  LDG.E R17, desc[UR8][R16.64] ;  /* 0x0000000810117981 */ /* 0x000ea2000c1e1900 */
[----:B0-----:R-:W-:Y:S01]  /*0500*/  IMAD.X R14, RZ, RZ, R6, P0 ;  /* 0x000000ffff0e7224 */ /* 0x001fe200000e0606 */
[----:B------:R-:W-:-:S04]  /*0510*/  LEA R20, P0, R21, UR10, 0x2 ;  /* 0x0000000a15147c11 */ /* 0x000fc8000f8010ff */
[----:B------:R-:W-:-:S05]  /*0520*/  LEA.HI.X R21, R21, UR11, R14, 0x2, P0 ;  /* 0x0000000b15157c11 */ /* 0x000fca00080f140e */
[----:B------:R-:W2:Y:S01]  /*0530*/  LDG.E R20, desc[UR8][R20.64] ;  /* 0x0000000814147981 */ /* 0x000ea2000c1e1900 */
[----:B------:R-:W-:-:S04]  /*0540*/  UIADD3 UR7, UPT, UPT, UR7, 0x8, URZ ;  /* 0x0000000807077890 */ /* 0x000fc8000fffe0ff */
[----:B------:R-:W-:Y:S01]  /*0550*/  UISETP.NE.AND UP1, UPT, UR7, URZ, UPT ;  /* 0x000000ff0700728c */ /* 0x000fe2000bf25270 */
[----:B------:R-:W-:Y:S02]  /*0560*/  VIADD R3, R3, 0x100 ;  /* 0x0000010003037836 */ /* 0x000fe40000000000 */
[----:B----4-:R-:W-:-:S04]  /*0570*/  FFMA R8, R25, R7, R8 ;  /* 0x0000000719087223 */ /* 0x010fc80000000008 */
[----:B---3--:R-:W-:-:S04]  /*0580*/  FFMA R8, R23, R24, R8 ;  /* 0x0000001817087223 */ /* 0x008fc80000000008 */
[----:B-----5:R-:W-:-:S04]  /*0590*/  FFMA R8, R13, R22, R8 ;  /* 0x000000160d087223 */ /* 0x020fc80000000008 */
[----:B--2---:R-:W-:-:S04]  /*05a0*/  FFMA R11, R11, R12, R8 ;  /* 0x0000000c0b0b7223 */ /* 0x004fc80000000008 */
[----:B------:R-:W-:-:S04]  /*05b0*/  FFMA R10, R10, R29, R11 ;  /* 0x0000001d0a0a7223 */ /* 0x000fc8000000000b */
[----:B------:R-:W-:-:S04]  /*05c0*/  FFMA R9, R9, R18, R10 ;  /* 0x0000001209097223 */ /* 0x000fc8000000000a */
[----:B------:R-:W-:-:S04]  /*05d0*/  FFMA R9, R26, R15, R9 ;  /* 0x0000000f1a097223 */ /* 0x000fc80000000009 */
[----:B------:R-:W-:Y:S01]  /*05e0*/  FFMA R8, R20, R17, R9 ;  /* 0x0000001114087223 */ /* 0x000fe20000000009 */
[----:B------:R-:W-:Y:S06]  /*05f0*/  BRA.U UP1, `(.L_x_34) ;  /* 0xfffffffd01007547 */ /* 0x000fec000b83ffff */
.L_x_33:
        /* <DEDUP_REMOVED lines=8> */
[C---:B------:R-:W-:Y:S01]  /*0680*/  IADD3 R10, P0, PT, R4.reuse, R3, RZ ;  /* 0x00000003040a7210 */ /* 0x040fe20007f1e0ff */
[C---:B------:R-:W-:Y:S02]  /*0690*/  VIADD R9, R3.reuse, 0x40 ;  /* 0x0000004003097836 */ /* 0x040fe40000000000 */
[C---:B------:R-:W-:Y:S01]  /*06a0*/  VIADD R7, R3.reuse, 0x20 ;  /* 0x0000002003077836 */ /* 0x040fe20000000000 */
[----:B------:R-:W-:Y:S02]  /*06b0*/  IADD3.X R13, PT, PT, RZ, R6, RZ, P0, !PT ;  /* 0x00000006ff0d7210 */ /* 0x000fe400007fe4ff */
[C---:B------:R-:W-:Y:S02]  /*06c0*/  IADD3 R9, P0, PT, R4.reuse, R9, RZ ;  /* 0x0000000904097210 */ /* 0x040fe40007f1e0ff */
[----:B------:R-:W-:Y:S02]  /*06d0*/  IADD3 R11, P2, PT, R4, R7, RZ ;  /* 0x00000007040b7210 */ /* 0x000fe40007f5e0ff */
[----:B------:R-:W-:Y:S01]  /*06e0*/  IADD3 R7, PT, PT, R3, 0x60, RZ ;  /* 0x0000006003077810 */ /* 0x000fe20007ffe0ff */
[--C-:B------:R-:W-:Y:S01]  /*06f0*/  IMAD.X R16, RZ, RZ, R6.reuse, P0 ;  /* 0x000000ffff107224 */ /* 0x100fe200000e0606 */
[----:B-1----:R-:W-:Y:S01]  /*0700*/  LEA R18, P1, R10, UR6, 0x2 ;  /* 0x000000060a127c11 */ /* 0x002fe2000f8210ff */
[----:B------:R-:W-:Y:S01]  /*0710*/  IMAD.X R20, RZ, RZ, R6, P2 ;  /* 0x000000ffff147224 */ /* 0x000fe200010e0606 */
[----:B------:R-:W-:-:S02]  /*0720*/  LEA R12, P0, R9, UR6, 0x2 ;  /* 0x00000006090c7c11 */ /* 0x000fc4000f8010ff */
        /* <DEDUP_REMOVED lines=17> */
[----:B------:R-:W-:-:S02]  /*0840*/  VIADD R5, R5, 0x4 ;  /* 0x0000000405057836 */ /* 0x000fc40000000000 */
[----:B--2---:R-:W-:-:S04]  /*0850*/  FFMA R3, R19, R3, R8 ;  /* 0x0000000313037223 */ /* 0x004fc80000000008 */
[----:B---3--:R-:W-:-:S04]  /*0860*/  FFMA R3, R10, R7, R3 ;  /* 0x000000070a037223 */ /* 0x008fc80000000003 */
[----:B----4-:R-:W-:-:S04]  /*0870*/  FFMA R3, R12, R9, R3 ;  /* 0x000000090c037223 */ /* 0x010fc80000000003 */
[----:B-----5:R-:W-:-:S07]  /*0880*/  FFMA R8, R16, R20, R3 ;  /* 0x0000001410087223 */ /* 0x020fce0000000003 */
.L_x_35:
        /* <DEDUP_REMOVED lines=8> */
[----:B------:R-:W-:Y:S01]  /*0910*/  IADD3 R3, P0, PT, R4, R17, RZ ;  /* 0x0000001104037210 */ /* 0x000fe20007f1e0ff */
[----:B------:R-:W-:-:S03]  /*0920*/  VIADD R7, R17, 0x20 ;  /* 0x0000002011077836 */ /* 0x000fc60000000000 */
        /* <DEDUP_REMOVED lines=16> */
.L_x_36:
        /* <DEDUP_REMOVED lines=12> */
.L_x_32:
        /* <DEDUP_REMOVED lines=16> */
.L_x_37:
        /* <DEDUP_REMOVED lines=9> */
.L_x_46:


//--------------------- .text._Z9sgemv_k16ILi32ELi96EEvPfS0_S0_ii --------------------------
	.section	.text._Z9sgemv_k16ILi32ELi96EEvPfS0_S0_ii,"ax",@progbits
	.align	128
        .global         _Z9sgemv_k16ILi32ELi96EEvPfS0_S0_ii
        .type           _Z9sgemv_k16ILi32ELi96EEvPfS0_S0_ii,@function
        .size           _Z9sgemv_k16ILi32ELi96EEvPfS0_S0_ii,(.L_x_47 - _Z9sgemv_k16ILi32ELi96EEvPfS0_S0_ii)
        .other          _Z9sgemv_k16ILi32ELi96EEvPfS0_S0_ii,@"STO_CUDA_ENTRY STV_DEFAULT"
_Z9sgemv_k16ILi32ELi96EEvPfS0_S0_ii:
.text._Z9sgemv_k16ILi32ELi96EEvPfS0_S0_ii:
        /* <DEDUP_REMOVED lines=9> */
[C---:B------:R-:W-:Y:S01]  /*0090*/  IMAD.SHL.U32 R2, R4.reuse, 0x4, RZ ;  /* 0x0000000404027824 */ /* 0x040fe200078e00ff */
[----:B------:R-:W-:Y:S01]  /*00a0*/  LOP3.LUT P0, R0, R4, 0xf, RZ, 0xc0, !PT ;  /* 0x0000000f04007812 */ /* 0x000fe2000780c0ff */
[----:B------:R-:W1:Y:S03]  /*00b0*/  LDCU.128 UR8, c[0x0][0x380] ;  /* 0x00007000ff0877ac */ /* 0x000e660008000c00 */
[----:B------:R-:W-:Y:S01]  /*00c0*/  LOP3.LUT R2, R2, 0x3c, RZ, 0xc0, !PT ;  /* 0x0000003c02027812 */ /* 0x000fe200078ec0ff */
[----:B------:R-:W2:Y:S01]  /*00d0*/  LDCU.64 UR4, c[0x0][0x358] ;  /* 0x00006b00ff0477ac */ /* 0x000ea20008000a00 */
[----:B0-----:R-:W-:Y:S02]  /*00e0*/  IMAD R3, R7, UR6, RZ ;  /* 0x0000000607037c24 */ /* 0x001fe4000f8e02ff */
[----:B-1----:R-:W-:-:S03]  /*00f0*/  IADD3 R4, P3, PT, R2, UR10, RZ ;  /* 0x0000000a02047c10 */ /* 0x002fc6000ff7e0ff */
[----:B------:R-:W-:Y:S02]  /*0100*/  IADD3 R0, P1, PT, R0, R3, RZ ;  /* 0x0000000300007210 */ /* 0x000fe40007f3e0ff */
[----:B------:R-:W-:Y:S02]  /*0110*/  IADD3.X R5, PT, PT, RZ, UR11, RZ, P3, !PT ;  /* 0x0000000bff057c10 */ /* 0x000fe40009ffe4ff */
        /* <DEDUP_REMOVED lines=19> */
.L_x_38:
        /* <DEDUP_REMOVED lines=11> */
.L_x_47:


//--------------------- .nv.shared.reserved.0     --------------------------
	.section	.nv.shared.reserved.0,"aw",@nobits
	.weak		__nv_reservedSMEM_offset_0_alias
	.size		__nv_reservedSMEM_offset_0_alias, 0, 64
	.other		__nv_reservedSMEM_offset_0_alias,@"STO_CUDA_RESERVED_SHARED STV_DEFAULT"
__nv_reservedSMEM_offset_0_alias:
	.zero		0
	.zero		64


//--------------------- .nv.constant0._Z17sgemv_k128_float4ILi32ELi256EEvPfS0_S0_ii --------------------------
	.section	.nv.constant0._Z17sgemv_k128_float4ILi32ELi256EEvPfS0_S0_ii,"a",@progbits
	.sectionflags	@""
	.align	4
.nv.constant0._Z17sgemv_k128_float4ILi32ELi256EEvPfS0_S0_ii:
	.zero		928


//--------------------- .nv.constant0._Z9sgemv_k32ILi32ELi256EEvPfS0_S0_ii --------------------------
	.section	.nv.constant0._Z9sgemv_k32ILi32ELi256EEvPfS0_S0_ii,"a",@progbits
	.sectionflags	@""
	.align	4
.nv.constant0._Z9sgemv_k32ILi32ELi256EEvPfS0_S0_ii:
	.zero		928


//--------------------- .nv.constant0._Z9sgemv_k16ILi32ELi256EEvPfS0_S0_ii --------------------------
	.section	.nv.constant0._Z9sgemv_k16ILi32ELi256EEvPfS0_S0_ii,"a",@progbits
	.sectionflags	@""
	.align	4
.nv.constant0._Z9sgemv_k16ILi32ELi256EEvPfS0_S0_ii:
	.zero		928


//--------------------- .nv.constant0._Z17sgemv_k128_float4ILi32ELi128EEvPfS0_S0_ii --------------------------
	.section	.nv.constant0._Z17sgemv_k128_float4ILi32ELi128EEvPfS0_S0_ii,"a",@progbits
	.sectionflags	@""
	.align	4
.nv.constant0._Z17sgemv_k128_float4ILi32ELi128EEvPfS0_S0_ii:
	.zero		928


//--------------------- .nv.constant0._Z9sgemv_k32ILi32ELi128EEvPfS0_S0_ii --------------------------
	.section	.nv.constant0._Z9sgemv_k32ILi32ELi128EEvPfS0_S0_ii,"a",@progbits
	.sectionflags	@""
	.align	4
.nv.constant0._Z9sgemv_k32ILi32ELi128EEvPfS0_S0_ii:
	.zero		928


//--------------------- .nv.constant0._Z9sgemv_k16ILi32ELi128EEvPfS0_S0_ii --------------------------
	.section	.nv.constant0._Z9sgemv_k16ILi32ELi128EEvPfS0_S0_ii,"a",@progbits
	.sectionflags	@""
	.align	4
.nv.constant0._Z9sgemv_k16ILi32ELi128EEvPfS0_S0_ii:
	.zero		928


//--------------------- .nv.constant0._Z17sgemv_k128_float4ILi32ELi96EEvPfS0_S0_ii --------------------------
	.section	.nv.constant0._Z17sgemv_k128_float4ILi32ELi96EEvPfS0_S0_ii,"a",@progbits
	.sectionflags	@""
	.align	4
.nv.constant0._Z17sgemv_k128_float4ILi32ELi96EEvPfS0_S0_ii:
	.zero		928


//--------------------- .nv.constant0._Z9sgemv_k32ILi32ELi96EEvPfS0_S0_ii --------------------------
	.section	.nv.constant0._Z9sgemv_k32ILi32ELi96EEvPfS0_S0_ii,"a",@progbits
	.sectionflags	@""
	.align	4
.nv.constant0._Z9sgemv_k32ILi32ELi96EEvPfS0_S0_ii:
	.zero		928


//--------------------- .nv.constant0._Z9sgemv_k16ILi32ELi96EEvPfS0_S0_ii --------------------------
	.section	.nv.constant0._Z9sgemv_k16ILi32ELi96EEvPfS0_S0_ii,"a",@progbits
	.sectionflags	@""
	.align	4
.nv.constant0._Z9sgemv_k16ILi32ELi96EEvPfS0_S0_ii:
	.zero		928


//--------------------- SYMBOLS --------------------------

	.type		.nv.reservedSmem.offset0,@object
	.size		.nv.reservedSmem.offset0,0x4
